// auto-generated by cutlass_sweep.gemm — config: {"arch": "sm_100", "cluster_m": 2, "cluster_n": 2, "dtype": "int8", "dtype_b": "int8", "layout": "nt", "stages": 0, "tile_k": 32, "tile_m": 256, "tile_n": 64}
#include "cutlass/cutlass.h"
#include "cutlass/gemm/collective/collective_builder.hpp"
#include "cutlass/gemm/device/gemm_universal_adapter.h"
#include "cutlass/gemm/kernel/gemm_universal.hpp"
#include "cutlass/epilogue/collective/collective_builder.hpp"

using ElemA = int8_t;
using ElemB = int8_t;
using ElemCD = int8_t;
using Acc  = int32_t;
using TileShape    = cute::Shape<cute::_256, cute::_64, cute::_32>;
using ClusterShape = cute::Shape<cute::_2, cute::_2, cute::_1>;

using CollectiveEpilogue = typename cutlass::epilogue::collective::CollectiveBuilder<
    cutlass::arch::Sm100, cutlass::arch::OpClassTensorOp,
    TileShape, ClusterShape,
    cutlass::epilogue::collective::EpilogueTileAuto,
    Acc, Acc,
    ElemCD, cutlass::layout::RowMajor, 128 / cutlass::sizeof_bits<ElemCD>::value,
    ElemCD, cutlass::layout::RowMajor, 128 / cutlass::sizeof_bits<ElemCD>::value,
    cutlass::epilogue::collective::EpilogueScheduleAuto
  >::CollectiveOp;

using CollectiveMainloop = typename cutlass::gemm::collective::CollectiveBuilder<
    cutlass::arch::Sm100, cutlass::arch::OpClassTensorOp,
    ElemA, cutlass::layout::RowMajor, 128 / cutlass::sizeof_bits<ElemA>::value,
    ElemB, cutlass::layout::ColumnMajor, 128 / cutlass::sizeof_bits<ElemB>::value,
    Acc,
    TileShape, ClusterShape,
    cutlass::gemm::collective::StageCountAutoCarveout<static_cast<int>(sizeof(typename CollectiveEpilogue::SharedStorage))>,
    cutlass::gemm::collective::KernelScheduleAuto
  >::CollectiveOp;

using GemmKernel = cutlass::gemm::kernel::GemmUniversal<
    cute::Shape<int,int,int,int>,
    CollectiveMainloop,
    CollectiveEpilogue
>;
using Gemm = cutlass::gemm::device::GemmUniversalAdapter<GemmKernel>;

// Force the device kernel symbol into the cubin without needing a host main.
auto* _anchor = &cutlass::device_kernel<GemmKernel>;


// ===== COMPILED SASS (sm_100a) =====

	.target	sm_100a

	.elftype	@"ET_EXEC"


//--------------------- .note.nv.tkinfo           --------------------------
	.section	.note.nv.tkinfo,"",@"SHT_NOTE"
	.sectionflags	@"SHF_NOTE_NV_TKINFO"
	.tkinfo
        /*0018*/ 	.word	0x00000002
        /*0030*/ 	.string	""
        /*0030*/ 	.string	"ptxas"
        /*0030*/ 	.string	"Cuda compilation tools, release 13.0, V13.0.88"
        /*0030*/ 	.string	"Build cuda_13.0.r13.0/compiler.36424714_0"
        /*0030*/ 	.string	"-arch sm_100a -m 64 "



//--------------------- .note.nv.cuinfo           --------------------------
	.section	.note.nv.cuinfo,"",@"SHT_NOTE"
	.sectionflags	@"SHF_NOTE_NV_CUINFO"
        /*0018*/ 	.short	0x0002
        /*001a*/ 	.short	0x0064
        /*001c*/ 	.short	0x0082
	.zero		2


//--------------------- .nv.info                  --------------------------
	.section	.nv.info,"",@"SHT_CUDA_INFO"
	.align	4


	//----- nvinfo : EIATTR_REGCOUNT
	.align		4
        /*0000*/ 	.byte	0x04, 0x2f
        /*0002*/ 	.short	(.L_19 - .L_18)
	.align		4
.L_18:
        /*0004*/ 	.word	index@(_ZN7cutlass13device_kernelINS_4gemm6kernel13GemmUniversalIN4cute5tupleIJiiiiEEENS1_10collective13CollectiveMmaINS1_35MainloopSm100TmaUmmaWarpSpecializedILi41ELi2ELi4ENS5_IJNS4_1CILi2EEESB_NSA_ILi1EEEEEEEENS5_IJNSA_ILi256EEENSA_ILi64EEENSA_ILi32EEEEEEaNS5_IJlSC_lEEEaSJ_NS4_8TiledMMAINS4_8MMA_AtomIJNS4_21SM100_MMA_S8_2x1SM_SSIaaiLi256ELi64ELNS4_4UMMA5MajorE0ELSO_0ELNSN_8SaturateE0EEEEEENS4_6LayoutINS5_IJSC_SC_SC_EEENS5_IJNSA_ILi0EEESU_SU_EEEEENS5_IJNS4_10UnderscoreESX_SX_EEEEENS4_28SM100_TMA_2SM_LOAD_MULTICASTENS4_14ComposedLayoutINS4_7SwizzleILi1ELi4ELi3EEENS4_18smem_ptr_flag_bitsILi8EEENSS_INS5_IJNSA_ILi8EEESH_EEENS5_IJSH_SC_EEEEEEEvNS4_8identityENS4_18SM100_TMA_2SM_LOADES1A_vS1B_EENS_8epilogue10collective18CollectiveEpilogueINS1E_23Sm100TmaWarpSpecializedILi1ELi1ELi64ELb0ELb0EEEJNS5_IJNSA_ILi128EEESG_SH_EEENS5_IJNSS_IS1J_SC_EENSS_ISG_SC_EEEEEaSJ_aSJ_NS1E_6fusion15FusionCallbacksIS1I_NS1O_17LinearCombinationIaiaiLNS_15FloatRoundStyleE2EEES1K_S1N_JEEENS4_5SM1004TMEM4LOAD26SM100_TMEM_LOAD_32dp32b64xENS4_13SM90_TMA_LOADENS11_INS12_ILi2ELi4ELi3EEES15_NSS_INS5_IJS16_SG_EEENS5_IJSG_SC_EEEEEEENS4_39AutoVectorizingCopyWithAssumedAlignmentILi128EEENS4_14SM90_TMA_STOREES23_S25_S25_EEEvvEEEEvNT_6ParamsE)
        /*0008*/ 	.word	0x0000009d


	//----- nvinfo : EIATTR_FRAME_SIZE
	.align		4
.L_19:
        /*000c*/ 	.byte	0x04, 0x11
        /*000e*/ 	.short	(.L_21 - .L_20)
	.align		4
.L_20:
        /*0010*/ 	.word	index@($__internal_2_$__cuda_sm10x_tcgen05_guardrail_trap_unallocated_columns_being_dealloced)
        /*0014*/ 	.word	0x00000000


	//----- nvinfo : EIATTR_FRAME_SIZE
	.align		4
.L_21:
        /*0018*/ 	.byte	0x04, 0x11
        /*001a*/ 	.short	(.L_23 - .L_22)
	.align		4
.L_22:
        /*001c*/ 	.word	index@($__internal_1_$__cuda_sm10x_tcgen05_guardrail_trap_phase_invalid_during_alloc)
        /*0020*/ 	.word	0x00000000


	//----- nvinfo : EIATTR_FRAME_SIZE
	.align		4
.L_23:
        /*0024*/ 	.byte	0x04, 0x11
        /*0026*/ 	.short	(.L_25 - .L_24)
	.align		4
.L_24:
        /*0028*/ 	.word	index@($__internal_0_$__cuda_sm10x_tcgen05_guardrail_trap_col_being_dealloced_not_returned_by_alloc)
        /*002c*/ 	.word	0x00000000


	//----- nvinfo : EIATTR_FRAME_SIZE
	.align		4
.L_25:
        /*0030*/ 	.byte	0x04, 0x11
        /*0032*/ 	.short	(.L_27 - .L_26)
	.align		4
.L_26:
        /*0034*/ 	.word	index@(_ZN7cutlass13device_kernelINS_4gemm6kernel13GemmUniversalIN4cute5tupleIJiiiiEEENS1_10collective13CollectiveMmaINS1_35MainloopSm100TmaUmmaWarpSpecializedILi41ELi2ELi4ENS5_IJNS4_1CILi2EEESB_NSA_ILi1EEEEEEEENS5_IJNSA_ILi256EEENSA_ILi64EEENSA_ILi32EEEEEEaNS5_IJlSC_lEEEaSJ_NS4_8TiledMMAINS4_8MMA_AtomIJNS4_21SM100_MMA_S8_2x1SM_SSIaaiLi256ELi64ELNS4_4UMMA5MajorE0ELSO_0ELNSN_8SaturateE0EEEEEENS4_6LayoutINS5_IJSC_SC_SC_EEENS5_IJNSA_ILi0EEESU_SU_EEEEENS5_IJNS4_10UnderscoreESX_SX_EEEEENS4_28SM100_TMA_2SM_LOAD_MULTICASTENS4_14ComposedLayoutINS4_7SwizzleILi1ELi4ELi3EEENS4_18smem_ptr_flag_bitsILi8EEENSS_INS5_IJNSA_ILi8EEESH_EEENS5_IJSH_SC_EEEEEEEvNS4_8identityENS4_18SM100_TMA_2SM_LOADES1A_vS1B_EENS_8epilogue10collective18CollectiveEpilogueINS1E_23Sm100TmaWarpSpecializedILi1ELi1ELi64ELb0ELb0EEEJNS5_IJNSA_ILi128EEESG_SH_EEENS5_IJNSS_IS1J_SC_EENSS_ISG_SC_EEEEEaSJ_aSJ_NS1E_6fusion15FusionCallbacksIS1I_NS1O_17LinearCombinationIaiaiLNS_15FloatRoundStyleE2EEES1K_S1N_JEEENS4_5SM1004TMEM4LOAD26SM100_TMEM_LOAD_32dp32b64xENS4_13SM90_TMA_LOADENS11_INS12_ILi2ELi4ELi3EEES15_NSS_INS5_IJS16_SG_EEENS5_IJSG_SC_EEEEEEENS4_39AutoVectorizingCopyWithAssumedAlignmentILi128EEENS4_14SM90_TMA_STOREES23_S25_S25_EEEvvEEEEvNT_6ParamsE)
        /*0038*/ 	.word	0x00000000


	//----- nvinfo : EIATTR_MIN_STACK_SIZE
	.align		4
.L_27:
        /*003c*/ 	.byte	0x04, 0x12
        /*003e*/ 	.short	(.L_29 - .L_28)
	.align		4
.L_28:
        /*0040*/ 	.word	index@(_ZN7cutlass13device_kernelINS_4gemm6kernel13GemmUniversalIN4cute5tupleIJiiiiEEENS1_10collective13CollectiveMmaINS1_35MainloopSm100TmaUmmaWarpSpecializedILi41ELi2ELi4ENS5_IJNS4_1CILi2EEESB_NSA_ILi1EEEEEEEENS5_IJNSA_ILi256EEENSA_ILi64EEENSA_ILi32EEEEEEaNS5_IJlSC_lEEEaSJ_NS4_8TiledMMAINS4_8MMA_AtomIJNS4_21SM100_MMA_S8_2x1SM_SSIaaiLi256ELi64ELNS4_4UMMA5MajorE0ELSO_0ELNSN_8SaturateE0EEEEEENS4_6LayoutINS5_IJSC_SC_SC_EEENS5_IJNSA_ILi0EEESU_SU_EEEEENS5_IJNS4_10UnderscoreESX_SX_EEEEENS4_28SM100_TMA_2SM_LOAD_MULTICASTENS4_14ComposedLayoutINS4_7SwizzleILi1ELi4ELi3EEENS4_18smem_ptr_flag_bitsILi8EEENSS_INS5_IJNSA_ILi8EEESH_EEENS5_IJSH_SC_EEEEEEEvNS4_8identityENS4_18SM100_TMA_2SM_LOADES1A_vS1B_EENS_8epilogue10collective18CollectiveEpilogueINS1E_23Sm100TmaWarpSpecializedILi1ELi1ELi64ELb0ELb0EEEJNS5_IJNSA_ILi128EEESG_SH_EEENS5_IJNSS_IS1J_SC_EENSS_ISG_SC_EEEEEaSJ_aSJ_NS1E_6fusion15FusionCallbacksIS1I_NS1O_17LinearCombinationIaiaiLNS_15FloatRoundStyleE2EEES1K_S1N_JEEENS4_5SM1004TMEM4LOAD26SM100_TMEM_LOAD_32dp32b64xENS4_13SM90_TMA_LOADENS11_INS12_ILi2ELi4ELi3EEES15_NSS_INS5_IJS16_SG_EEENS5_IJSG_SC_EEEEEEENS4_39AutoVectorizingCopyWithAssumedAlignmentILi128EEENS4_14SM90_TMA_STOREES23_S25_S25_EEEvvEEEEvNT_6ParamsE)
        /*0044*/ 	.word	0x00000000
.L_29:


//--------------------- .nv.compat                --------------------------
	.section	.nv.compat,"",@"SHT_CUDA_COMPAT_INFO"
	.align	4
        /*0000*/ 	.byte	0x02, 0x09, 0x01, 0x00, 0x02, 0x02, 0x03, 0x00, 0x02, 0x05, 0x06, 0x00, 0x03, 0x07, 0x01, 0x01
        /*0010*/ 	.byte	0x02, 0x03, 0x01, 0x00, 0x02, 0x06, 0x01, 0x00, 0x04, 0x0b, 0x08, 0x00, 0x01, 0x00, 0x00, 0x00
        /*0020*/ 	.byte	0x00, 0x00, 0x00, 0x00


//--------------------- .nv.info._ZN7cutlass13device_kernelINS_4gemm6kernel13GemmUniversalIN4cute5tupleIJiiiiEEENS1_10collective13CollectiveMmaINS1_35MainloopSm100TmaUmmaWarpSpecializedILi41ELi2ELi4ENS5_IJNS4_1CILi2EEESB_NSA_ILi1EEEEEEEENS5_IJNSA_ILi256EEENSA_ILi64EEENSA_ILi32EEEEEEaNS5_IJlSC_lEEEaSJ_NS4_8TiledMMAINS4_8MMA_AtomIJNS4_21SM100_MMA_S8_2x1SM_SSIaaiLi256ELi64ELNS4_4UMMA5MajorE0ELSO_0ELNSN_8SaturateE0EEEEEENS4_6LayoutINS5_IJSC_SC_SC_EEENS5_IJNSA_ILi0EEESU_SU_EEEEENS5_IJNS4_10UnderscoreESX_SX_EEEEENS4_28SM100_TMA_2SM_LOAD_MULTICASTENS4_14ComposedLayoutINS4_7SwizzleILi1ELi4ELi3EEENS4_18smem_ptr_flag_bitsILi8EEENSS_INS5_IJNSA_ILi8EEESH_EEENS5_IJSH_SC_EEEEEEEvNS4_8identityENS4_18SM100_TMA_2SM_LOADES1A_vS1B_EENS_8epilogue10collective18CollectiveEpilogueINS1E_23Sm100TmaWarpSpecializedILi1ELi1ELi64ELb0ELb0EEEJNS5_IJNSA_ILi128EEESG_SH_EEENS5_IJNSS_IS1J_SC_EENSS_ISG_SC_EEEEEaSJ_aSJ_NS1E_6fusion15FusionCallbacksIS1I_NS1O_17LinearCombinationIaiaiLNS_15FloatRoundStyleE2EEES1K_S1N_JEEENS4_5SM1004TMEM4LOAD26SM100_TMEM_LOAD_32dp32b64xENS4_13SM90_TMA_LOADENS11_INS12_ILi2ELi4ELi3EEES15_NSS_INS5_IJS16_SG_EEENS5_IJSG_SC_EEEEEEENS4_39AutoVectorizingCopyWithAssumedAlignmentILi128EEENS4_14SM90_TMA_STOREES23_S25_S25_EEEvvEEEEvNT_6ParamsE --------------------------
	.section	.nv.info._ZN7cutlass13device_kernelINS_4gemm6kernel13GemmUniversalIN4cute5tupleIJiiiiEEENS1_10collective13CollectiveMmaINS1_35MainloopSm100TmaUmmaWarpSpecializedILi41ELi2ELi4ENS5_IJNS4_1CILi2EEESB_NSA_ILi1EEEEEEEENS5_IJNSA_ILi256EEENSA_ILi64EEENSA_ILi32EEEEEEaNS5_IJlSC_lEEEaSJ_NS4_8TiledMMAINS4_8MMA_AtomIJNS4_21SM100_MMA_S8_2x1SM_SSIaaiLi256ELi64ELNS4_4UMMA5MajorE0ELSO_0ELNSN_8SaturateE0EEEEEENS4_6LayoutINS5_IJSC_SC_SC_EEENS5_IJNSA_ILi0EEESU_SU_EEEEENS5_IJNS4_10UnderscoreESX_SX_EEEEENS4_28SM100_TMA_2SM_LOAD_MULTICASTENS4_14ComposedLayoutINS4_7SwizzleILi1ELi4ELi3EEENS4_18smem_ptr_flag_bitsILi8EEENSS_INS5_IJNSA_ILi8EEESH_EEENS5_IJSH_SC_EEEEEEEvNS4_8identityENS4_18SM100_TMA_2SM_LOADES1A_vS1B_EENS_8epilogue10collective18CollectiveEpilogueINS1E_23Sm100TmaWarpSpecializedILi1ELi1ELi64ELb0ELb0EEEJNS5_IJNSA_ILi128EEESG_SH_EEENS5_IJNSS_IS1J_SC_EENSS_ISG_SC_EEEEEaSJ_aSJ_NS1E_6fusion15FusionCallbacksIS1I_NS1O_17LinearCombinationIaiaiLNS_15FloatRoundStyleE2EEES1K_S1N_JEEENS4_5SM1004TMEM4LOAD26SM100_TMEM_LOAD_32dp32b64xENS4_13SM90_TMA_LOADENS11_INS12_ILi2ELi4ELi3EEES15_NSS_INS5_IJS16_SG_EEENS5_IJSG_SC_EEEEEEENS4_39AutoVectorizingCopyWithAssumedAlignmentILi128EEENS4_14SM90_TMA_STOREES23_S25_S25_EEEvvEEEEvNT_6ParamsE,"",@"SHT_CUDA_INFO"
	.sectionflags	@""
	.align	4


	//----- nvinfo : EIATTR_CUDA_API_VERSION
	.align		4
        /*0000*/ 	.byte	0x04, 0x37
        /*0002*/ 	.short	(.L_31 - .L_30)
.L_30:
        /*0004*/ 	.word	0x00000082


	//----- nvinfo : EIATTR_KPARAM_INFO
	.align		4
.L_31:
        /*0008*/ 	.byte	0x04, 0x17
        /*000a*/ 	.short	(.L_33 - .L_32)
.L_32:
        /*000c*/ 	.word	0x00000000
        /*0010*/ 	.short	0x0000
        /*0012*/ 	.short	0x0000
        /*0014*/ 	.byte	0x00, 0xf0, 0x01, 0x20


	//----- nvinfo : EIATTR_AT_ENTRY_FRAGMENTS
	.align		4
.L_33:
        /*0018*/ 	.byte	0x04, 0x4f
        /*001a*/ 	.short	(.L_35 - .L_34)


	//   ....[0]....
.L_34:
        /*001c*/ 	.word	0x00000007


	//----- nvinfo : EIATTR_RESERVED_SMEM_USED
	.align		4
.L_35:
        /*0020*/ 	.byte	0x01, 0x41
	.zero		2


	//----- nvinfo : EIATTR_SPARSE_MMA_MASK
	.align		4
        /*0024*/ 	.byte	0x03, 0x50
        /*0026*/ 	.short	0x0000


	//----- nvinfo : EIATTR_TCGEN05_2CTA_USED
	.align		4
        /*0028*/ 	.byte	0x01, 0x52
	.zero		2


	//----- nvinfo : EIATTR_MAXREG_COUNT
	.align		4
        /*002c*/ 	.byte	0x03, 0x1b
        /*002e*/ 	.short	0x00ff


	//----- nvinfo : EIATTR_NUM_BARRIERS
	.align		4
        /*0030*/ 	.byte	0x02, 0x4c
        /*0032*/ 	.byte	0x07
	.zero		1


	//----- nvinfo : EIATTR_EXTERNS
	.align		4
        /*0034*/ 	.byte	0x04, 0x0f
        /*0036*/ 	.short	(.L_37 - .L_36)


	//   ....[0]....
	.align		4
.L_36:
        /*0038*/ 	.word	index@(__assertfail)


	//----- nvinfo : EIATTR_MERCURY_ISA_VERSION
	.align		4
.L_37:
        /*003c*/ 	.byte	0x03, 0x5f
        /*003e*/ 	.short	0x0101


	//----- nvinfo : EIATTR_INT_WARP_WIDE_INSTR_OFFSETS
	.align		4
        /*0040*/ 	.byte	0x04, 0x31
        /*0042*/ 	.short	(.L_39 - .L_38)


	//   ....[0]....
.L_38:
        /*0044*/ 	.word	0x000011d0


	//   ....[1]....
        /*0048*/ 	.word	0x00001270


	//   ....[2]....
        /*004c*/ 	.word	0x00005a90


	//   ....[3]....
        /*0050*/ 	.word	0x00005ac0


	//   ....[4]....
        /*0054*/ 	.word	0x00005ae0


	//   ....[5]....
        /*0058*/ 	.word	0x00006610


	//   ....[6]....
        /*005c*/ 	.word	0x000066c0


	//----- nvinfo : EIATTR_COOP_GROUP_MASK_REGIDS
	.align		4
.L_39:
        /*0060*/ 	.byte	0x04, 0x29
        /*0062*/ 	.short	(.L_41 - .L_40)


	//   ....[0]....
.L_40:
        /*0064*/ 	.word	0xffffffff


	//   ....[1]....
        /*0068*/ 	.word	0xffffffff


	//   ....[2]....
        /*006c*/ 	.word	0xffffffff


	//   ....[3]....
        /*0070*/ 	.word	0xffffffff


	//   ....[4]....
        /*0074*/ 	.word	0xffffffff


	//   ....[5]....
        /*0078*/ 	.word	0xffffffff


	//   ....[6]....
        /*007c*/ 	.word	0xffffffff


	//   ....[7]....
        /*0080*/ 	.word	0xffffffff


	//   ....[8]....
        /*0084*/ 	.word	0xffffffff


	//   ....[9]....
        /*0088*/ 	.word	0xffffffff


	//   ....[10]....
        /*008c*/ 	.word	0xffffffff


	//   ....[11]....
        /*0090*/ 	.word	0xffffffff


	//   ....[12]....
        /*0094*/ 	.word	0xffffffff


	//   ....[13]....
        /*0098*/ 	.word	0xffffffff


	//----- nvinfo : EIATTR_COOP_GROUP_INSTR_OFFSETS
	.align		4
.L_41:
        /*009c*/ 	.byte	0x04, 0x28
        /*009e*/ 	.short	(.L_43 - .L_42)


	//   ....[0]....
.L_42:
        /*00a0*/ 	.word	0x000000b0


	//   ....[1]....
        /*00a4*/ 	.word	0x00000510


	//   ....[2]....
        /*00a8*/ 	.word	0x00000ba0


	//   ....[3]....
        /*00ac*/ 	.word	0x00000cd0


	//   ....[4]....
        /*00b0*/ 	.word	0x00000dc0


	//   ....[5]....
        /*00b4*/ 	.word	0x00000f20


	//   ....[6]....
        /*00b8*/ 	.word	0x000010b0


	//   ....[7]....
        /*00bc*/ 	.word	0x000012f0


	//   ....[8]....
        /*00c0*/ 	.word	0x00002650


	//   ....[9]....
        /*00c4*/ 	.word	0x000049c0


	//   ....[10]....
        /*00c8*/ 	.word	0x00004e90


	//   ....[11]....
        /*00cc*/ 	.word	0x00004ec0


	//   ....[12]....
        /*00d0*/ 	.word	0x00005990


	//   ....[13]....
        /*00d4*/ 	.word	0x00005ba0


	//----- nvinfo : EIATTR_VRC_CTA_INIT_COUNT
	.align		4
.L_43:
        /*00d8*/ 	.byte	0x02, 0x4a
        /*00da*/ 	.byte	0x80
	.zero		1


	//----- nvinfo : EIATTR_SYSCALL_OFFSETS
	.align		4
        /*00dc*/ 	.byte	0x04, 0x46
        /*00de*/ 	.short	(.L_45 - .L_44)


	//   ....[0]....
.L_44:
        /*00e0*/ 	.word	0x00007230


	//   ....[1]....
        /*00e4*/ 	.word	0x00007370


	//   ....[2]....
        /*00e8*/ 	.word	0x00007b30


	//----- nvinfo : EIATTR_MBARRIER_INSTR_OFFSETS
	.align		4
.L_45:
        /*00ec*/ 	.byte	0x04, 0x39
        /*00ee*/ 	.short	(.L_47 - .L_46)


	//   ....[0]....
.L_46:
        /*00f0*/ 	.word	0x00000660
        /*00f4*/ 	.word	0x000000ff
        /*00f8*/ 	.word	0x00000000
        /*00fc*/ 	.short	0x0100
        /*00fe*/ 	.byte	0x04
	.zero		1


	//   ....[1]....
        /*0100*/ 	.word	0x00000670
        /*0104*/ 	.word	0x000000ff
        /*0108*/ 	.word	0x00000148
        /*010c*/ 	.short	0x0100
        /*010e*/ 	.byte	0x04
	.zero		1


	//   ....[2]....
        /*0110*/ 	.word	0x00000680
        /*0114*/ 	.word	0x000000ff
        /*0118*/ 	.word	0x00000008
        /*011c*/ 	.short	0x0100
        /*011e*/ 	.byte	0x04
	.zero		1


	//   ....[3]....
        /*0120*/ 	.word	0x00000690
        /*0124*/ 	.word	0x000000ff
        /*0128*/ 	.word	0x00000150
        /*012c*/ 	.short	0x0100
        /*012e*/ 	.byte	0x04
	.zero		1


	//   ....[4]....
        /*0130*/ 	.word	0x000006a0
        /*0134*/ 	.word	0x000000ff
        /*0138*/ 	.word	0x00000010
        /*013c*/ 	.short	0x0100
        /*013e*/ 	.byte	0x04
	.zero		1


	//   ....[5]....
        /*0140*/ 	.word	0x000006b0
        /*0144*/ 	.word	0x000000ff
        /*0148*/ 	.word	0x00000158
        /*014c*/ 	.short	0x0100
        /*014e*/ 	.byte	0x04
	.zero		1


	//   ....[6]....
        /*0150*/ 	.word	0x000006c0
        /*0154*/ 	.word	0x000000ff
        /*0158*/ 	.word	0x00000018
        /*015c*/ 	.short	0x0100
        /*015e*/ 	.byte	0x04
	.zero		1


	//   ....[7]....
        /*0160*/ 	.word	0x000006d0
        /*0164*/ 	.word	0x000000ff
        /*0168*/ 	.word	0x00000160
        /*016c*/ 	.short	0x0100
        /*016e*/ 	.byte	0x04
	.zero		1


	//   ....[8]....
        /*0170*/ 	.word	0x000006e0
        /*0174*/ 	.word	0x000000ff
        /*0178*/ 	.word	0x00000020
        /*017c*/ 	.short	0x0100
        /*017e*/ 	.byte	0x04
	.zero		1


	//   ....[9]....
        /*0180*/ 	.word	0x000006f0
        /*0184*/ 	.word	0x000000ff
        /*0188*/ 	.word	0x00000168
        /*018c*/ 	.short	0x0100
        /*018e*/ 	.byte	0x04
	.zero		1


	//   ....[10]....
        /*0190*/ 	.word	0x00000700
        /*0194*/ 	.word	0x000000ff
        /*0198*/ 	.word	0x00000028
        /*019c*/ 	.short	0x0100
        /*019e*/ 	.byte	0x04
	.zero		1


	//   ....[11]....
        /*01a0*/ 	.word	0x00000710
        /*01a4*/ 	.word	0x000000ff
        /*01a8*/ 	.word	0x00000170
        /*01ac*/ 	.short	0x0100
        /*01ae*/ 	.byte	0x04
	.zero		1


	//   ....[12]....
        /*01b0*/ 	.word	0x00000720
        /*01b4*/ 	.word	0x000000ff
        /*01b8*/ 	.word	0x00000030
        /*01bc*/ 	.short	0x0100
        /*01be*/ 	.byte	0x04
	.zero		1


	//   ....[13]....
        /*01c0*/ 	.word	0x00000730
        /*01c4*/ 	.word	0x000000ff
        /*01c8*/ 	.word	0x00000178
        /*01cc*/ 	.short	0x0100
        /*01ce*/ 	.byte	0x04
	.zero		1


	//   ....[14]....
        /*01d0*/ 	.word	0x00000740
        /*01d4*/ 	.word	0x000000ff
        /*01d8*/ 	.word	0x00000038
        /*01dc*/ 	.short	0x0100
        /*01de*/ 	.byte	0x04
	.zero		1


	//   ....[15]....
        /*01e0*/ 	.word	0x00000750
        /*01e4*/ 	.word	0x000000ff
        /*01e8*/ 	.word	0x00000180
        /*01ec*/ 	.short	0x0100
        /*01ee*/ 	.byte	0x04
	.zero		1


	//   ....[16]....
        /*01f0*/ 	.word	0x00000760
        /*01f4*/ 	.word	0x000000ff
        /*01f8*/ 	.word	0x00000040
        /*01fc*/ 	.short	0x0100
        /*01fe*/ 	.byte	0x04
	.zero		1


	//   ....[17]....
        /*0200*/ 	.word	0x00000770
        /*0204*/ 	.word	0x000000ff
        /*0208*/ 	.word	0x00000188
        /*020c*/ 	.short	0x0100
        /*020e*/ 	.byte	0x04
	.zero		1


	//   ....[18]....
        /*0210*/ 	.word	0x00000780
        /*0214*/ 	.word	0x000000ff
        /*0218*/ 	.word	0x00000048
        /*021c*/ 	.short	0x0100
        /*021e*/ 	.byte	0x04
	.zero		1


	//   ....[19]....
        /*0220*/ 	.word	0x00000790
        /*0224*/ 	.word	0x000000ff
        /*0228*/ 	.word	0x00000190
        /*022c*/ 	.short	0x0100
        /*022e*/ 	.byte	0x04
	.zero		1


	//   ....[20]....
        /*0230*/ 	.word	0x000007a0
        /*0234*/ 	.word	0x000000ff
        /*0238*/ 	.word	0x00000050
        /*023c*/ 	.short	0x0100
        /*023e*/ 	.byte	0x04
	.zero		1


	//   ....[21]....
        /*0240*/ 	.word	0x000007b0
        /*0244*/ 	.word	0x000000ff
        /*0248*/ 	.word	0x00000198
        /*024c*/ 	.short	0x0100
        /*024e*/ 	.byte	0x04
	.zero		1


	//   ....[22]....
        /*0250*/ 	.word	0x000007c0
        /*0254*/ 	.word	0x000000ff
        /*0258*/ 	.word	0x00000058
        /*025c*/ 	.short	0x0100
        /*025e*/ 	.byte	0x04
	.zero		1


	//   ....[23]....
        /*0260*/ 	.word	0x000007d0
        /*0264*/ 	.word	0x000000ff
        /*0268*/ 	.word	0x000001a0
        /*026c*/ 	.short	0x0100
        /*026e*/ 	.byte	0x04
	.zero		1


	//   ....[24]....
        /*0270*/ 	.word	0x000007e0
        /*0274*/ 	.word	0x000000ff
        /*0278*/ 	.word	0x00000060
        /*027c*/ 	.short	0x0100
        /*027e*/ 	.byte	0x04
	.zero		1


	//   ....[25]....
        /*0280*/ 	.word	0x000007f0
        /*0284*/ 	.word	0x000000ff
        /*0288*/ 	.word	0x000001a8
        /*028c*/ 	.short	0x0100
        /*028e*/ 	.byte	0x04
	.zero		1


	//   ....[26]....
        /*0290*/ 	.word	0x00000800
        /*0294*/ 	.word	0x000000ff
        /*0298*/ 	.word	0x00000068
        /*029c*/ 	.short	0x0100
        /*029e*/ 	.byte	0x04
	.zero		1


	//   ....[27]....
        /*02a0*/ 	.word	0x00000810
        /*02a4*/ 	.word	0x000000ff
        /*02a8*/ 	.word	0x000001b0
        /*02ac*/ 	.short	0x0100
        /*02ae*/ 	.byte	0x04
	.zero		1


	//   ....[28]....
        /*02b0*/ 	.word	0x00000820
        /*02b4*/ 	.word	0x000000ff
        /*02b8*/ 	.word	0x00000070
        /*02bc*/ 	.short	0x0100
        /*02be*/ 	.byte	0x04
	.zero		1


	//   ....[29]....
        /*02c0*/ 	.word	0x00000830
        /*02c4*/ 	.word	0x000000ff
        /*02c8*/ 	.word	0x000001b8
        /*02cc*/ 	.short	0x0100
        /*02ce*/ 	.byte	0x04
	.zero		1


	//   ....[30]....
        /*02d0*/ 	.word	0x00000840
        /*02d4*/ 	.word	0x000000ff
        /*02d8*/ 	.word	0x00000078
        /*02dc*/ 	.short	0x0100
        /*02de*/ 	.byte	0x04
	.zero		1


	//   ....[31]....
        /*02e0*/ 	.word	0x00000850
        /*02e4*/ 	.word	0x000000ff
        /*02e8*/ 	.word	0x000001c0
        /*02ec*/ 	.short	0x0100
        /*02ee*/ 	.byte	0x04
	.zero		1


	//   ....[32]....
        /*02f0*/ 	.word	0x00000860
        /*02f4*/ 	.word	0x000000ff
        /*02f8*/ 	.word	0x00000080
        /*02fc*/ 	.short	0x0100
        /*02fe*/ 	.byte	0x04
	.zero		1


	//   ....[33]....
        /*0300*/ 	.word	0x00000870
        /*0304*/ 	.word	0x000000ff
        /*0308*/ 	.word	0x000001c8
        /*030c*/ 	.short	0x0100
        /*030e*/ 	.byte	0x04
	.zero		1


	//   ....[34]....
        /*0310*/ 	.word	0x00000880
        /*0314*/ 	.word	0x000000ff
        /*0318*/ 	.word	0x00000088
        /*031c*/ 	.short	0x0100
        /*031e*/ 	.byte	0x04
	.zero		1


	//   ....[35]....
        /*0320*/ 	.word	0x00000890
        /*0324*/ 	.word	0x000000ff
        /*0328*/ 	.word	0x000001d0
        /*032c*/ 	.short	0x0100
        /*032e*/ 	.byte	0x04
	.zero		1


	//   ....[36]....
        /*0330*/ 	.word	0x000008a0
        /*0334*/ 	.word	0x000000ff
        /*0338*/ 	.word	0x00000090
        /*033c*/ 	.short	0x0100
        /*033e*/ 	.byte	0x04
	.zero		1


	//   ....[37]....
        /*0340*/ 	.word	0x000008b0
        /*0344*/ 	.word	0x000000ff
        /*0348*/ 	.word	0x000001d8
        /*034c*/ 	.short	0x0100
        /*034e*/ 	.byte	0x04
	.zero		1


	//   ....[38]....
        /*0350*/ 	.word	0x000008c0
        /*0354*/ 	.word	0x000000ff
        /*0358*/ 	.word	0x00000098
        /*035c*/ 	.short	0x0100
        /*035e*/ 	.byte	0x04
	.zero		1


	//   ....[39]....
        /*0360*/ 	.word	0x000008d0
        /*0364*/ 	.word	0x000000ff
        /*0368*/ 	.word	0x000001e0
        /*036c*/ 	.short	0x0100
        /*036e*/ 	.byte	0x04
	.zero		1


	//   ....[40]....
        /*0370*/ 	.word	0x000008e0
        /*0374*/ 	.word	0x000000ff
        /*0378*/ 	.word	0x000000a0
        /*037c*/ 	.short	0x0100
        /*037e*/ 	.byte	0x04
	.zero		1


	//   ....[41]....
        /*0380*/ 	.word	0x000008f0
        /*0384*/ 	.word	0x000000ff
        /*0388*/ 	.word	0x000001e8
        /*038c*/ 	.short	0x0100
        /*038e*/ 	.byte	0x04
	.zero		1


	//   ....[42]....
        /*0390*/ 	.word	0x00000900
        /*0394*/ 	.word	0x000000ff
        /*0398*/ 	.word	0x000000a8
        /*039c*/ 	.short	0x0100
        /*039e*/ 	.byte	0x04
	.zero		1


	//   ....[43]....
        /*03a0*/ 	.word	0x00000910
        /*03a4*/ 	.word	0x000000ff
        /*03a8*/ 	.word	0x000001f0
        /*03ac*/ 	.short	0x0100
        /*03ae*/ 	.byte	0x04
	.zero		1


	//   ....[44]....
        /*03b0*/ 	.word	0x00000920
        /*03b4*/ 	.word	0x000000ff
        /*03b8*/ 	.word	0x000000b0
        /*03bc*/ 	.short	0x0100
        /*03be*/ 	.byte	0x04
	.zero		1


	//   ....[45]....
        /*03c0*/ 	.word	0x00000930
        /*03c4*/ 	.word	0x000000ff
        /*03c8*/ 	.word	0x000001f8
        /*03cc*/ 	.short	0x0100
        /*03ce*/ 	.byte	0x04
	.zero		1


	//   ....[46]....
        /*03d0*/ 	.word	0x00000940
        /*03d4*/ 	.word	0x000000ff
        /*03d8*/ 	.word	0x000000b8
        /*03dc*/ 	.short	0x0100
        /*03de*/ 	.byte	0x04
	.zero		1


	//   ....[47]....
        /*03e0*/ 	.word	0x00000950
        /*03e4*/ 	.word	0x000000ff
        /*03e8*/ 	.word	0x00000200
        /*03ec*/ 	.short	0x0100
        /*03ee*/ 	.byte	0x04
	.zero		1


	//   ....[48]....
        /*03f0*/ 	.word	0x00000960
        /*03f4*/ 	.word	0x000000ff
        /*03f8*/ 	.word	0x000000c0
        /*03fc*/ 	.short	0x0100
        /*03fe*/ 	.byte	0x04
	.zero		1


	//   ....[49]....
        /*0400*/ 	.word	0x00000970
        /*0404*/ 	.word	0x000000ff
        /*0408*/ 	.word	0x00000208
        /*040c*/ 	.short	0x0100
        /*040e*/ 	.byte	0x04
	.zero		1


	//   ....[50]....
        /*0410*/ 	.word	0x00000980
        /*0414*/ 	.word	0x000000ff
        /*0418*/ 	.word	0x000000c8
        /*041c*/ 	.short	0x0100
        /*041e*/ 	.byte	0x04
	.zero		1


	//   ....[51]....
        /*0420*/ 	.word	0x00000990
        /*0424*/ 	.word	0x000000ff
        /*0428*/ 	.word	0x00000210
        /*042c*/ 	.short	0x0100
        /*042e*/ 	.byte	0x04
	.zero		1


	//   ....[52]....
        /*0430*/ 	.word	0x000009a0
        /*0434*/ 	.word	0x000000ff
        /*0438*/ 	.word	0x000000d0
        /*043c*/ 	.short	0x0100
        /*043e*/ 	.byte	0x04
	.zero		1


	//   ....[53]....
        /*0440*/ 	.word	0x000009b0
        /*0444*/ 	.word	0x000000ff
        /*0448*/ 	.word	0x00000218
        /*044c*/ 	.short	0x0100
        /*044e*/ 	.byte	0x04
	.zero		1


	//   ....[54]....
        /*0450*/ 	.word	0x000009c0
        /*0454*/ 	.word	0x000000ff
        /*0458*/ 	.word	0x000000d8
        /*045c*/ 	.short	0x0100
        /*045e*/ 	.byte	0x04
	.zero		1


	//   ....[55]....
        /*0460*/ 	.word	0x000009d0
        /*0464*/ 	.word	0x000000ff
        /*0468*/ 	.word	0x00000220
        /*046c*/ 	.short	0x0100
        /*046e*/ 	.byte	0x04
	.zero		1


	//   ....[56]....
        /*0470*/ 	.word	0x000009e0
        /*0474*/ 	.word	0x000000ff
        /*0478*/ 	.word	0x000000e0
        /*047c*/ 	.short	0x0100
        /*047e*/ 	.byte	0x04
	.zero		1


	//   ....[57]....
        /*0480*/ 	.word	0x000009f0
        /*0484*/ 	.word	0x000000ff
        /*0488*/ 	.word	0x00000228
        /*048c*/ 	.short	0x0100
        /*048e*/ 	.byte	0x04
	.zero		1


	//   ....[58]....
        /*0490*/ 	.word	0x00000a00
        /*0494*/ 	.word	0x000000ff
        /*0498*/ 	.word	0x000000e8
        /*049c*/ 	.short	0x0100
        /*049e*/ 	.byte	0x04
	.zero		1


	//   ....[59]....
        /*04a0*/ 	.word	0x00000a10
        /*04a4*/ 	.word	0x000000ff
        /*04a8*/ 	.word	0x00000230
        /*04ac*/ 	.short	0x0100
        /*04ae*/ 	.byte	0x04
	.zero		1


	//   ....[60]....
        /*04b0*/ 	.word	0x00000a20
        /*04b4*/ 	.word	0x000000ff
        /*04b8*/ 	.word	0x000000f0
        /*04bc*/ 	.short	0x0100
        /*04be*/ 	.byte	0x04
	.zero		1


	//   ....[61]....
        /*04c0*/ 	.word	0x00000a30
        /*04c4*/ 	.word	0x000000ff
        /*04c8*/ 	.word	0x00000238
        /*04cc*/ 	.short	0x0100
        /*04ce*/ 	.byte	0x04
	.zero		1


	//   ....[62]....
        /*04d0*/ 	.word	0x00000a40
        /*04d4*/ 	.word	0x000000ff
        /*04d8*/ 	.word	0x000000f8
        /*04dc*/ 	.short	0x0100
        /*04de*/ 	.byte	0x04
	.zero		1


	//   ....[63]....
        /*04e0*/ 	.word	0x00000a50
        /*04e4*/ 	.word	0x000000ff
        /*04e8*/ 	.word	0x00000240
        /*04ec*/ 	.short	0x0100
        /*04ee*/ 	.byte	0x04
	.zero		1


	//   ....[64]....
        /*04f0*/ 	.word	0x00000a60
        /*04f4*/ 	.word	0x000000ff
        /*04f8*/ 	.word	0x00000100
        /*04fc*/ 	.short	0x0100
        /*04fe*/ 	.byte	0x04
	.zero		1


	//   ....[65]....
        /*0500*/ 	.word	0x00000a70
        /*0504*/ 	.word	0x000000ff
        /*0508*/ 	.word	0x00000248
        /*050c*/ 	.short	0x0100
        /*050e*/ 	.byte	0x04
	.zero		1


	//   ....[66]....
        /*0510*/ 	.word	0x00000a80
        /*0514*/ 	.word	0x000000ff
        /*0518*/ 	.word	0x00000108
        /*051c*/ 	.short	0x0100
        /*051e*/ 	.byte	0x04
	.zero		1


	//   ....[67]....
        /*0520*/ 	.word	0x00000a90
        /*0524*/ 	.word	0x000000ff
        /*0528*/ 	.word	0x00000250
        /*052c*/ 	.short	0x0100
        /*052e*/ 	.byte	0x04
	.zero		1


	//   ....[68]....
        /*0530*/ 	.word	0x00000aa0
        /*0534*/ 	.word	0x000000ff
        /*0538*/ 	.word	0x00000110
        /*053c*/ 	.short	0x0100
        /*053e*/ 	.byte	0x04
	.zero		1


	//   ....[69]....
        /*0540*/ 	.word	0x00000ab0
        /*0544*/ 	.word	0x000000ff
        /*0548*/ 	.word	0x00000258
        /*054c*/ 	.short	0x0100
        /*054e*/ 	.byte	0x04
	.zero		1


	//   ....[70]....
        /*0550*/ 	.word	0x00000ac0
        /*0554*/ 	.word	0x000000ff
        /*0558*/ 	.word	0x00000118
        /*055c*/ 	.short	0x0100
        /*055e*/ 	.byte	0x04
	.zero		1


	//   ....[71]....
        /*0560*/ 	.word	0x00000ad0
        /*0564*/ 	.word	0x000000ff
        /*0568*/ 	.word	0x00000260
        /*056c*/ 	.short	0x0100
        /*056e*/ 	.byte	0x04
	.zero		1


	//   ....[72]....
        /*0570*/ 	.word	0x00000ae0
        /*0574*/ 	.word	0x000000ff
        /*0578*/ 	.word	0x00000120
        /*057c*/ 	.short	0x0100
        /*057e*/ 	.byte	0x04
	.zero		1


	//   ....[73]....
        /*0580*/ 	.word	0x00000af0
        /*0584*/ 	.word	0x000000ff
        /*0588*/ 	.word	0x00000268
        /*058c*/ 	.short	0x0100
        /*058e*/ 	.byte	0x04
	.zero		1


	//   ....[74]....
        /*0590*/ 	.word	0x00000b00
        /*0594*/ 	.word	0x000000ff
        /*0598*/ 	.word	0x00000128
        /*059c*/ 	.short	0x0100
        /*059e*/ 	.byte	0x04
	.zero		1


	//   ....[75]....
        /*05a0*/ 	.word	0x00000b10
        /*05a4*/ 	.word	0x000000ff
        /*05a8*/ 	.word	0x00000270
        /*05ac*/ 	.short	0x0100
        /*05ae*/ 	.byte	0x04
	.zero		1


	//   ....[76]....
        /*05b0*/ 	.word	0x00000b20
        /*05b4*/ 	.word	0x000000ff
        /*05b8*/ 	.word	0x00000130
        /*05bc*/ 	.short	0x0100
        /*05be*/ 	.byte	0x04
	.zero		1


	//   ....[77]....
        /*05c0*/ 	.word	0x00000b30
        /*05c4*/ 	.word	0x000000ff
        /*05c8*/ 	.word	0x00000278
        /*05cc*/ 	.short	0x0100
        /*05ce*/ 	.byte	0x04
	.zero		1


	//   ....[78]....
        /*05d0*/ 	.word	0x00000b40
        /*05d4*/ 	.word	0x000000ff
        /*05d8*/ 	.word	0x00000138
        /*05dc*/ 	.short	0x0100
        /*05de*/ 	.byte	0x04
	.zero		1


	//   ....[79]....
        /*05e0*/ 	.word	0x00000b50
        /*05e4*/ 	.word	0x000000ff
        /*05e8*/ 	.word	0x00000280
        /*05ec*/ 	.short	0x0100
        /*05ee*/ 	.byte	0x04
	.zero		1


	//   ....[80]....
        /*05f0*/ 	.word	0x00000b60
        /*05f4*/ 	.word	0x000000ff
        /*05f8*/ 	.word	0x00000140
        /*05fc*/ 	.short	0x0100
        /*05fe*/ 	.byte	0x04
	.zero		1


	//   ....[81]....
        /*0600*/ 	.word	0x00000b70
        /*0604*/ 	.word	0x000000ff
        /*0608*/ 	.word	0x00000288
        /*060c*/ 	.short	0x0100
        /*060e*/ 	.byte	0x04
	.zero		1


	//   ....[82]....
        /*0610*/ 	.word	0x00000ca0
        /*0614*/ 	.word	0x000000ff
        /*0618*/ 	.word	0x00000290
        /*061c*/ 	.short	0x0100
        /*061e*/ 	.byte	0x04
	.zero		1


	//   ....[83]....
        /*0620*/ 	.word	0x00000cb0
        /*0624*/ 	.word	0x000000ff
        /*0628*/ 	.word	0x00000298
        /*062c*/ 	.short	0x0100
        /*062e*/ 	.byte	0x04
	.zero		1


	//   ....[84]....
        /*0630*/ 	.word	0x00000d90
        /*0634*/ 	.word	0x000000ff
        /*0638*/ 	.word	0x000002a0
        /*063c*/ 	.short	0x0100
        /*063e*/ 	.byte	0x06
	.zero		1


	//   ....[85]....
        /*0640*/ 	.word	0x00000da0
        /*0644*/ 	.word	0x000000ff
        /*0648*/ 	.word	0x000002a8
        /*064c*/ 	.short	0x0100
        /*064e*/ 	.byte	0x06
	.zero		1


	//   ....[86]....
        /*0650*/ 	.word	0x00000ed0
        /*0654*/ 	.word	0x000000ff
        /*0658*/ 	.word	0x000002b0
        /*065c*/ 	.short	0x0100
        /*065e*/ 	.byte	0x06
	.zero		1


	//   ....[87]....
        /*0660*/ 	.word	0x00000ee0
        /*0664*/ 	.word	0x000000ff
        /*0668*/ 	.word	0x000002c0
        /*066c*/ 	.short	0x0100
        /*066e*/ 	.byte	0x06
	.zero		1


	//   ....[88]....
        /*0670*/ 	.word	0x00000ef0
        /*0674*/ 	.word	0x000000ff
        /*0678*/ 	.word	0x000002b8
        /*067c*/ 	.short	0x0100
        /*067e*/ 	.byte	0x06
	.zero		1


	//   ....[89]....
        /*0680*/ 	.word	0x00000f00
        /*0684*/ 	.word	0x000000ff
        /*0688*/ 	.word	0x000002c8
        /*068c*/ 	.short	0x0100
        /*068e*/ 	.byte	0x06
	.zero		1


	//   ....[90]....
        /*0690*/ 	.word	0x00001020
        /*0694*/ 	.word	0x000000ff
        /*0698*/ 	.word	0x000002d0
        /*069c*/ 	.short	0x0100
        /*069e*/ 	.byte	0x04
	.zero		1


	//   ....[91]....
        /*06a0*/ 	.word	0x00001030
        /*06a4*/ 	.word	0x000000ff
        /*06a8*/ 	.word	0x000002f0
        /*06ac*/ 	.short	0x0100
        /*06ae*/ 	.byte	0x04
	.zero		1


	//   ....[92]....
        /*06b0*/ 	.word	0x00001040
        /*06b4*/ 	.word	0x000000ff
        /*06b8*/ 	.word	0x000002d8
        /*06bc*/ 	.short	0x0100
        /*06be*/ 	.byte	0x04
	.zero		1


	//   ....[93]....
        /*06c0*/ 	.word	0x00001050
        /*06c4*/ 	.word	0x000000ff
        /*06c8*/ 	.word	0x000002f8
        /*06cc*/ 	.short	0x0100
        /*06ce*/ 	.byte	0x04
	.zero		1


	//   ....[94]....
        /*06d0*/ 	.word	0x00001060
        /*06d4*/ 	.word	0x000000ff
        /*06d8*/ 	.word	0x000002e0
        /*06dc*/ 	.short	0x0100
        /*06de*/ 	.byte	0x04
	.zero		1


	//   ....[95]....
        /*06e0*/ 	.word	0x00001070
        /*06e4*/ 	.word	0x000000ff
        /*06e8*/ 	.word	0x00000300
        /*06ec*/ 	.short	0x0100
        /*06ee*/ 	.byte	0x04
	.zero		1


	//   ....[96]....
        /*06f0*/ 	.word	0x00001080
        /*06f4*/ 	.word	0x000000ff
        /*06f8*/ 	.word	0x000002e8
        /*06fc*/ 	.short	0x0100
        /*06fe*/ 	.byte	0x04
	.zero		1


	//   ....[97]....
        /*0700*/ 	.word	0x00001090
        /*0704*/ 	.word	0x000000ff
        /*0708*/ 	.word	0x00000308
        /*070c*/ 	.short	0x0100
        /*070e*/ 	.byte	0x04
	.zero		1


	//   ....[98]....
        /*0710*/ 	.word	0x00001180
        /*0714*/ 	.word	0x000000ff
        /*0718*/ 	.word	0x00000310
        /*071c*/ 	.short	0x0100
        /*071e*/ 	.byte	0x04
	.zero		1


	//   ....[99]....
        /*0720*/ 	.word	0x00001190
        /*0724*/ 	.word	0x000000ff
        /*0728*/ 	.word	0x00000320
        /*072c*/ 	.short	0x0100
        /*072e*/ 	.byte	0x04
	.zero		1


	//   ....[100]....
        /*0730*/ 	.word	0x000011a0
        /*0734*/ 	.word	0x000000ff
        /*0738*/ 	.word	0x00000318
        /*073c*/ 	.short	0x0100
        /*073e*/ 	.byte	0x04
	.zero		1


	//   ....[101]....
        /*0740*/ 	.word	0x000011b0
        /*0744*/ 	.word	0x000000ff
        /*0748*/ 	.word	0x00000328
        /*074c*/ 	.short	0x0100
        /*074e*/ 	.byte	0x04
	.zero		1


	//   ....[102]....
        /*0750*/ 	.word	0x000012b0
        /*0754*/ 	.word	0x000000ff
        /*0758*/ 	.word	0x00000330
        /*075c*/ 	.short	0x0100
        /*075e*/ 	.byte	0x06
	.zero		1


	//   ....[103]....
        /*0760*/ 	.word	0x00001e70
        /*0764*/ 	.word	0x00000000
        /*0768*/ 	.word	0x00000320
        /*076c*/ 	.short	0x010a
        /*076e*/ 	.byte	0xff
	.zero		1


	//   ....[104]....
        /*0770*/ 	.word	0x00001ea0
        /*0774*/ 	.word	0x00000000
        /*0778*/ 	.word	0x00000310
        /*077c*/ 	.short	0x0101
        /*077e*/ 	.byte	0xff
	.zero		1


	//   ....[105]....
        /*0780*/ 	.word	0x00001f60
        /*0784*/ 	.word	0x000000ff
        /*0788*/ 	.word	0x00000148
        /*078c*/ 	.short	0x010a
        /*078e*/ 	.byte	0x04
	.zero		1


	//   ....[106]....
        /*0790*/ 	.word	0x00002030
        /*0794*/ 	.word	0x000000ff
        /*0798*/ 	.word	0x00000148
        /*079c*/ 	.short	0x010a
        /*079e*/ 	.byte	0x21
	.zero		1


	//   ....[107]....
        /*07a0*/ 	.word	0x000021f0
        /*07a4*/ 	.word	0x000000ff
        /*07a8*/ 	.word	0x00000148
        /*07ac*/ 	.short	0x010a
        /*07ae*/ 	.byte	0x07
	.zero		1


	//   ....[108]....
        /*07b0*/ 	.word	0x000022f0
        /*07b4*/ 	.word	0x000000ff
        /*07b8*/ 	.word	0x000002a8
        /*07bc*/ 	.short	0x0101
        /*07be*/ 	.byte	0x06
	.zero		1


	//   ....[109]....
        /*07c0*/ 	.word	0x00002310
        /*07c4*/ 	.word	0x000000ff
        /*07c8*/ 	.word	0x00000148
        /*07cc*/ 	.short	0x010a
        /*07ce*/ 	.byte	0x04
	.zero		1


	//   ....[110]....
        /*07d0*/ 	.word	0x00002390
        /*07d4*/ 	.word	0x000000ff
        /*07d8*/ 	.word	0x00000148
        /*07dc*/ 	.short	0x010a
        /*07de*/ 	.byte	0x11
	.zero		1


	//   ....[111]....
        /*07e0*/ 	.word	0x00002520
        /*07e4*/ 	.word	0x000000ff
        /*07e8*/ 	.word	0x00000148
        /*07ec*/ 	.short	0x010a
        /*07ee*/ 	.byte	0x08
	.zero		1


	//   ....[112]....
        /*07f0*/ 	.word	0x00002680
        /*07f4*/ 	.word	0x00000003
        /*07f8*/ 	.word	0x000002b0
        /*07fc*/ 	.short	0x010a
        /*07fe*/ 	.byte	0xff
	.zero		1


	//   ....[113]....
        /*0800*/ 	.word	0x000027d0
        /*0804*/ 	.word	0x00000000
        /*0808*/ 	.word	0x00000000
        /*080c*/ 	.short	0x0101
        /*080e*/ 	.byte	0xff
	.zero		1


	//   ....[114]....
        /*0810*/ 	.word	0x00002d70
        /*0814*/ 	.word	0x000000ff
        /*0818*/ 	.word	0x00000000
        /*081c*/ 	.short	0x010a
        /*081e*/ 	.byte	0x04
	.zero		1


	//   ....[115]....
        /*0820*/ 	.word	0x00002e00
        /*0824*/ 	.word	0x000000ff
        /*0828*/ 	.word	0x00000000
        /*082c*/ 	.short	0x010a
        /*082e*/ 	.byte	0x05
	.zero		1


	//   ....[116]....
        /*0830*/ 	.word	0x00002e90
        /*0834*/ 	.word	0x000000ff
        /*0838*/ 	.word	0x00000000
        /*083c*/ 	.short	0x010a
        /*083e*/ 	.byte	0x05
	.zero		1


	//   ....[117]....
        /*0840*/ 	.word	0x00002f20
        /*0844*/ 	.word	0x000000ff
        /*0848*/ 	.word	0x00000000
        /*084c*/ 	.short	0x010a
        /*084e*/ 	.byte	0x05
	.zero		1


	//   ....[118]....
        /*0850*/ 	.word	0x00002fb0
        /*0854*/ 	.word	0x000000ff
        /*0858*/ 	.word	0x00000000
        /*085c*/ 	.short	0x010a
        /*085e*/ 	.byte	0x05
	.zero		1


	//   ....[119]....
        /*0860*/ 	.word	0x00003040
        /*0864*/ 	.word	0x000000ff
        /*0868*/ 	.word	0x00000000
        /*086c*/ 	.short	0x010a
        /*086e*/ 	.byte	0x05
	.zero		1


	//   ....[120]....
        /*0870*/ 	.word	0x000030d0
        /*0874*/ 	.word	0x000000ff
        /*0878*/ 	.word	0x00000000
        /*087c*/ 	.short	0x010a
        /*087e*/ 	.byte	0x05
	.zero		1


	//   ....[121]....
        /*0880*/ 	.word	0x00003160
        /*0884*/ 	.word	0x000000ff
        /*0888*/ 	.word	0x00000000
        /*088c*/ 	.short	0x010a
        /*088e*/ 	.byte	0x05
	.zero		1


	//   ....[122]....
        /*0890*/ 	.word	0x000031f0
        /*0894*/ 	.word	0x000000ff
        /*0898*/ 	.word	0x00000000
        /*089c*/ 	.short	0x010a
        /*089e*/ 	.byte	0x05
	.zero		1


	//   ....[123]....
        /*08a0*/ 	.word	0x00003280
        /*08a4*/ 	.word	0x000000ff
        /*08a8*/ 	.word	0x00000000
        /*08ac*/ 	.short	0x010a
        /*08ae*/ 	.byte	0x05
	.zero		1


	//   ....[124]....
        /*08b0*/ 	.word	0x00003310
        /*08b4*/ 	.word	0x000000ff
        /*08b8*/ 	.word	0x00000000
        /*08bc*/ 	.short	0x010a
        /*08be*/ 	.byte	0x05
	.zero		1


	//   ....[125]....
        /*08c0*/ 	.word	0x000033a0
        /*08c4*/ 	.word	0x000000ff
        /*08c8*/ 	.word	0x00000000
        /*08cc*/ 	.short	0x010a
        /*08ce*/ 	.byte	0x05
	.zero		1


	//   ....[126]....
        /*08d0*/ 	.word	0x00003430
        /*08d4*/ 	.word	0x000000ff
        /*08d8*/ 	.word	0x00000000
        /*08dc*/ 	.short	0x010a
        /*08de*/ 	.byte	0x05
	.zero		1


	//   ....[127]....
        /*08e0*/ 	.word	0x000034c0
        /*08e4*/ 	.word	0x000000ff
        /*08e8*/ 	.word	0x00000000
        /*08ec*/ 	.short	0x010a
        /*08ee*/ 	.byte	0x05
	.zero		1


	//   ....[128]....
        /*08f0*/ 	.word	0x00003550
        /*08f4*/ 	.word	0x000000ff
        /*08f8*/ 	.word	0x00000000
        /*08fc*/ 	.short	0x010a
        /*08fe*/ 	.byte	0x05
	.zero		1


	//   ....[129]....
        /*0900*/ 	.word	0x000035e0
        /*0904*/ 	.word	0x000000ff
        /*0908*/ 	.word	0x00000000
        /*090c*/ 	.short	0x010a
        /*090e*/ 	.byte	0x05
	.zero		1


	//   ....[130]....
        /*0910*/ 	.word	0x00003670
        /*0914*/ 	.word	0x000000ff
        /*0918*/ 	.word	0x00000000
        /*091c*/ 	.short	0x010a
        /*091e*/ 	.byte	0x05
	.zero		1


	//   ....[131]....
        /*0920*/ 	.word	0x00003700
        /*0924*/ 	.word	0x000000ff
        /*0928*/ 	.word	0x00000000
        /*092c*/ 	.short	0x010a
        /*092e*/ 	.byte	0x05
	.zero		1


	//   ....[132]....
        /*0930*/ 	.word	0x00003790
        /*0934*/ 	.word	0x000000ff
        /*0938*/ 	.word	0x00000000
        /*093c*/ 	.short	0x010a
        /*093e*/ 	.byte	0x05
	.zero		1


	//   ....[133]....
        /*0940*/ 	.word	0x00003820
        /*0944*/ 	.word	0x000000ff
        /*0948*/ 	.word	0x00000000
        /*094c*/ 	.short	0x010a
        /*094e*/ 	.byte	0x05
	.zero		1


	//   ....[134]....
        /*0950*/ 	.word	0x000038b0
        /*0954*/ 	.word	0x000000ff
        /*0958*/ 	.word	0x00000000
        /*095c*/ 	.short	0x010a
        /*095e*/ 	.byte	0x05
	.zero		1


	//   ....[135]....
        /*0960*/ 	.word	0x00003940
        /*0964*/ 	.word	0x000000ff
        /*0968*/ 	.word	0x00000000
        /*096c*/ 	.short	0x010a
        /*096e*/ 	.byte	0x05
	.zero		1


	//   ....[136]....
        /*0970*/ 	.word	0x000039d0
        /*0974*/ 	.word	0x000000ff
        /*0978*/ 	.word	0x00000000
        /*097c*/ 	.short	0x010a
        /*097e*/ 	.byte	0x05
	.zero		1


	//   ....[137]....
        /*0980*/ 	.word	0x00003a60
        /*0984*/ 	.word	0x000000ff
        /*0988*/ 	.word	0x00000000
        /*098c*/ 	.short	0x010a
        /*098e*/ 	.byte	0x05
	.zero		1


	//   ....[138]....
        /*0990*/ 	.word	0x00003af0
        /*0994*/ 	.word	0x000000ff
        /*0998*/ 	.word	0x00000000
        /*099c*/ 	.short	0x010a
        /*099e*/ 	.byte	0x05
	.zero		1


	//   ....[139]....
        /*09a0*/ 	.word	0x00003b80
        /*09a4*/ 	.word	0x000000ff
        /*09a8*/ 	.word	0x00000000
        /*09ac*/ 	.short	0x010a
        /*09ae*/ 	.byte	0x05
	.zero		1


	//   ....[140]....
        /*09b0*/ 	.word	0x00003c10
        /*09b4*/ 	.word	0x000000ff
        /*09b8*/ 	.word	0x00000000
        /*09bc*/ 	.short	0x010a
        /*09be*/ 	.byte	0x05
	.zero		1


	//   ....[141]....
        /*09c0*/ 	.word	0x00003ca0
        /*09c4*/ 	.word	0x000000ff
        /*09c8*/ 	.word	0x00000000
        /*09cc*/ 	.short	0x010a
        /*09ce*/ 	.byte	0x05
	.zero		1


	//   ....[142]....
        /*09d0*/ 	.word	0x00003d30
        /*09d4*/ 	.word	0x000000ff
        /*09d8*/ 	.word	0x00000000
        /*09dc*/ 	.short	0x010a
        /*09de*/ 	.byte	0x05
	.zero		1


	//   ....[143]....
        /*09e0*/ 	.word	0x00003dc0
        /*09e4*/ 	.word	0x000000ff
        /*09e8*/ 	.word	0x00000000
        /*09ec*/ 	.short	0x010a
        /*09ee*/ 	.byte	0x05
	.zero		1


	//   ....[144]....
        /*09f0*/ 	.word	0x00003e50
        /*09f4*/ 	.word	0x000000ff
        /*09f8*/ 	.word	0x00000000
        /*09fc*/ 	.short	0x010a
        /*09fe*/ 	.byte	0x05
	.zero		1


	//   ....[145]....
        /*0a00*/ 	.word	0x00003ee0
        /*0a04*/ 	.word	0x000000ff
        /*0a08*/ 	.word	0x00000000
        /*0a0c*/ 	.short	0x010a
        /*0a0e*/ 	.byte	0x05
	.zero		1


	//   ....[146]....
        /*0a10*/ 	.word	0x00003f70
        /*0a14*/ 	.word	0x000000ff
        /*0a18*/ 	.word	0x00000000
        /*0a1c*/ 	.short	0x010a
        /*0a1e*/ 	.byte	0x05
	.zero		1


	//   ....[147]....
        /*0a20*/ 	.word	0x00004000
        /*0a24*/ 	.word	0x000000ff
        /*0a28*/ 	.word	0x00000000
        /*0a2c*/ 	.short	0x010a
        /*0a2e*/ 	.byte	0x05
	.zero		1


	//   ....[148]....
        /*0a30*/ 	.word	0x00004090
        /*0a34*/ 	.word	0x000000ff
        /*0a38*/ 	.word	0x00000000
        /*0a3c*/ 	.short	0x010a
        /*0a3e*/ 	.byte	0x05
	.zero		1


	//   ....[149]....
        /*0a40*/ 	.word	0x00004120
        /*0a44*/ 	.word	0x000000ff
        /*0a48*/ 	.word	0x00000000
        /*0a4c*/ 	.short	0x010a
        /*0a4e*/ 	.byte	0x05
	.zero		1


	//   ....[150]....
        /*0a50*/ 	.word	0x000041b0
        /*0a54*/ 	.word	0x000000ff
        /*0a58*/ 	.word	0x00000000
        /*0a5c*/ 	.short	0x010a
        /*0a5e*/ 	.byte	0x05
	.zero		1


	//   ....[151]....
        /*0a60*/ 	.word	0x00004240
        /*0a64*/ 	.word	0x000000ff
        /*0a68*/ 	.word	0x00000000
        /*0a6c*/ 	.short	0x010a
        /*0a6e*/ 	.byte	0x05
	.zero		1


	//   ....[152]....
        /*0a70*/ 	.word	0x000042d0
        /*0a74*/ 	.word	0x000000ff
        /*0a78*/ 	.word	0x00000000
        /*0a7c*/ 	.short	0x010a
        /*0a7e*/ 	.byte	0x05
	.zero		1


	//   ....[153]....
        /*0a80*/ 	.word	0x00004360
        /*0a84*/ 	.word	0x000000ff
        /*0a88*/ 	.word	0x00000000
        /*0a8c*/ 	.short	0x010a
        /*0a8e*/ 	.byte	0x05
	.zero		1


	//   ....[154]....
        /*0a90*/ 	.word	0x00004400
        /*0a94*/ 	.word	0x00000000
        /*0a98*/ 	.word	0x00000000
        /*0a9c*/ 	.short	0x010a
        /*0a9e*/ 	.byte	0xff
	.zero		1


	//   ....[155]....
        /*0aa0*/ 	.word	0x00004520
        /*0aa4*/ 	.word	0x00000002
        /*0aa8*/ 	.word	0x00000310
        /*0aac*/ 	.short	0x010a
        /*0aae*/ 	.byte	0xff
	.zero		1


	//   ....[156]....
        /*0ab0*/ 	.word	0x00004590
        /*0ab4*/ 	.word	0x00000002
        /*0ab8*/ 	.word	0x00000000
        /*0abc*/ 	.short	0x0101
        /*0abe*/ 	.byte	0xff
	.zero		1


	//   ....[157]....
        /*0ac0*/ 	.word	0x000045b0
        /*0ac4*/ 	.word	0x000000ff
        /*0ac8*/ 	.word	0x000002c0
        /*0acc*/ 	.short	0x010a
        /*0ace*/ 	.byte	0x04
	.zero		1


	//   ....[158]....
        /*0ad0*/ 	.word	0x000046d0
        /*0ad4*/ 	.word	0x00000002
        /*0ad8*/ 	.word	0x000002b0
        /*0adc*/ 	.short	0x010a
        /*0ade*/ 	.byte	0xff
	.zero		1


	//   ....[159]....
        /*0ae0*/ 	.word	0x000047d0
        /*0ae4*/ 	.word	0x00000002
        /*0ae8*/ 	.word	0x00000000
        /*0aec*/ 	.short	0x0101
        /*0aee*/ 	.byte	0xff
	.zero		1


	//   ....[160]....
        /*0af0*/ 	.word	0x00004860
        /*0af4*/ 	.word	0x000000ff
        /*0af8*/ 	.word	0x000002c0
        /*0afc*/ 	.short	0x0106
        /*0afe*/ 	.byte	0x04
	.zero		1


	//   ....[161]....
        /*0b00*/ 	.word	0x00004880
        /*0b04*/ 	.word	0x000000ff
        /*0b08*/ 	.word	0x000002c0
        /*0b0c*/ 	.short	0x010a
        /*0b0e*/ 	.byte	0x04
	.zero		1


	//   ....[162]....
        /*0b10*/ 	.word	0x00004910
        /*0b14*/ 	.word	0x000000ff
        /*0b18*/ 	.word	0x000002c0
        /*0b1c*/ 	.short	0x0106
        /*0b1e*/ 	.byte	0x07
	.zero		1


	//   ....[163]....
        /*0b20*/ 	.word	0x00004950
        /*0b24*/ 	.word	0x00000000
        /*0b28*/ 	.word	0x000002c0
        /*0b2c*/ 	.short	0x010a
        /*0b2e*/ 	.byte	0xff
	.zero		1


	//   ....[164]....
        /*0b30*/ 	.word	0x00004b90
        /*0b34*/ 	.word	0x000000ff
        /*0b38*/ 	.word	0x00000008
        /*0b3c*/ 	.short	0x010a
        /*0b3e*/ 	.byte	0x05
	.zero		1


	//   ....[165]....
        /*0b40*/ 	.word	0x00004bb0
        /*0b44*/ 	.word	0x000000ff
        /*0b48*/ 	.word	0x00000008
        /*0b4c*/ 	.short	0x010a
        /*0b4e*/ 	.byte	0x05
	.zero		1


	//   ....[166]....
        /*0b50*/ 	.word	0x00004d40
        /*0b54*/ 	.word	0x000000ff
        /*0b58*/ 	.word	0x00000008
        /*0b5c*/ 	.short	0x010a
        /*0b5e*/ 	.byte	0x05
	.zero		1


	//   ....[167]....
        /*0b60*/ 	.word	0x00004d60
        /*0b64*/ 	.word	0x000000ff
        /*0b68*/ 	.word	0x00000008
        /*0b6c*/ 	.short	0x010a
        /*0b6e*/ 	.byte	0x05
	.zero		1


	//   ....[168]....
        /*0b70*/ 	.word	0x00004e20
        /*0b74*/ 	.word	0x000000ff
        /*0b78*/ 	.word	0x00000000
        /*0b7c*/ 	.short	0x0101
        /*0b7e*/ 	.byte	0x04
	.zero		1


	//   ....[169]....
        /*0b80*/ 	.word	0x00005100
        /*0b84*/ 	.word	0x00000000
        /*0b88*/ 	.word	0x000002b0
        /*0b8c*/ 	.short	0x010a
        /*0b8e*/ 	.byte	0xff
	.zero		1


	//   ....[170]....
        /*0b90*/ 	.word	0x000051c0
        /*0b94*/ 	.word	0x00000000
        /*0b98*/ 	.word	0x00000000
        /*0b9c*/ 	.short	0x0101
        /*0b9e*/ 	.byte	0xff
	.zero		1


	//   ....[171]....
        /*0ba0*/ 	.word	0x00005270
        /*0ba4*/ 	.word	0x000000ff
        /*0ba8*/ 	.word	0x00000000
        /*0bac*/ 	.short	0x010a
        /*0bae*/ 	.byte	0x04
	.zero		1


	//   ....[172]....
        /*0bb0*/ 	.word	0x00005280
        /*0bb4*/ 	.word	0x000000ff
        /*0bb8*/ 	.word	0x000002f0
        /*0bbc*/ 	.short	0x010a
        /*0bbe*/ 	.byte	0x13
	.zero		1


	//   ....[173]....
        /*0bc0*/ 	.word	0x00005340
        /*0bc4*/ 	.word	0x000000ff
        /*0bc8*/ 	.word	0x00000000
        /*0bcc*/ 	.short	0x010a
        /*0bce*/ 	.byte	0x06
	.zero		1


	//   ....[174]....
        /*0bd0*/ 	.word	0x00005460
        /*0bd4*/ 	.word	0x000000ff
        /*0bd8*/ 	.word	0x00000000
        /*0bdc*/ 	.short	0x010a
        /*0bde*/ 	.byte	0x04
	.zero		1


	//   ....[175]....
        /*0be0*/ 	.word	0x00005680
        /*0be4*/ 	.word	0x000000ff
        /*0be8*/ 	.word	0x00000000
        /*0bec*/ 	.short	0x010a
        /*0bee*/ 	.byte	0x04
	.zero		1


	//   ....[176]....
        /*0bf0*/ 	.word	0x00005710
        /*0bf4*/ 	.word	0x000000ff
        /*0bf8*/ 	.word	0x00000000
        /*0bfc*/ 	.short	0x010a
        /*0bfe*/ 	.byte	0x05
	.zero		1


	//   ....[177]....
        /*0c00*/ 	.word	0x000057a0
        /*0c04*/ 	.word	0x000000ff
        /*0c08*/ 	.word	0x00000000
        /*0c0c*/ 	.short	0x010a
        /*0c0e*/ 	.byte	0x05
	.zero		1


	//   ....[178]....
        /*0c10*/ 	.word	0x00005840
        /*0c14*/ 	.word	0x00000000
        /*0c18*/ 	.word	0x00000000
        /*0c1c*/ 	.short	0x010a
        /*0c1e*/ 	.byte	0xff
	.zero		1


	//   ....[179]....
        /*0c20*/ 	.word	0x00005880
        /*0c24*/ 	.word	0x00000000
        /*0c28*/ 	.word	0x00000000
        /*0c2c*/ 	.short	0x010a
        /*0c2e*/ 	.byte	0xff
	.zero		1


	//   ....[180]....
        /*0c30*/ 	.word	0x000058f0
        /*0c34*/ 	.word	0x000000ff
        /*0c38*/ 	.word	0x00000000
        /*0c3c*/ 	.short	0x0101
        /*0c3e*/ 	.byte	0x04
	.zero		1


	//   ....[181]....
        /*0c40*/ 	.word	0x00005930
        /*0c44*/ 	.word	0x000000ff
        /*0c48*/ 	.word	0x00000330
        /*0c4c*/ 	.short	0x010a
        /*0c4e*/ 	.byte	0x0d
	.zero		1


	//   ....[182]....
        /*0c50*/ 	.word	0x00005980
        /*0c54*/ 	.word	0x000000ff
        /*0c58*/ 	.word	0x00000000
        /*0c5c*/ 	.short	0x0101
        /*0c5e*/ 	.byte	0x04
	.zero		1


	//   ....[183]....
        /*0c60*/ 	.word	0x00005df0
        /*0c64*/ 	.word	0x00000007
        /*0c68*/ 	.word	0x000002b0
        /*0c6c*/ 	.short	0x010a
        /*0c6e*/ 	.byte	0xff
	.zero		1


	//   ....[184]....
        /*0c70*/ 	.word	0x00005f60
        /*0c74*/ 	.word	0x00000000
        /*0c78*/ 	.word	0x00000000
        /*0c7c*/ 	.short	0x0101
        /*0c7e*/ 	.byte	0xff
	.zero		1


	//   ....[185]....
        /*0c80*/ 	.word	0x000063d0
        /*0c84*/ 	.word	0x000000ff
        /*0c88*/ 	.word	0x000002a8
        /*0c8c*/ 	.short	0x010a
        /*0c8e*/ 	.byte	0x11
	.zero		1


	//   ....[186]....
        /*0c90*/ 	.word	0x00006550
        /*0c94*/ 	.word	0x000000ff
        /*0c98*/ 	.word	0x00000298
        /*0c9c*/ 	.short	0x010a
        /*0c9e*/ 	.byte	0x11
	.zero		1


	//   ....[187]....
        /*0ca0*/ 	.word	0x00006760
        /*0ca4*/ 	.word	0x000000ff
        /*0ca8*/ 	.word	0x00000290
        /*0cac*/ 	.short	0x010b
        /*0cae*/ 	.byte	0x11
	.zero		1


	//   ....[188]....
        /*0cb0*/ 	.word	0x00006770
        /*0cb4*/ 	.word	0x000000ff
        /*0cb8*/ 	.word	0x00000000
        /*0cbc*/ 	.short	0x0101
        /*0cbe*/ 	.byte	0x37
	.zero		1


	//   ....[189]....
        /*0cc0*/ 	.word	0x000067b0
        /*0cc4*/ 	.word	0x00000000
        /*0cc8*/ 	.word	0x00000298
        /*0ccc*/ 	.short	0x010a
        /*0cce*/ 	.byte	0xff
	.zero		1


	//   ....[190]....
        /*0cd0*/ 	.word	0x00006af0
        /*0cd4*/ 	.word	0x00000003
        /*0cd8*/ 	.word	0x000002b0
        /*0cdc*/ 	.short	0x010a
        /*0cde*/ 	.byte	0xff
	.zero		1


	//   ....[191]....
        /*0ce0*/ 	.word	0x00006c70
        /*0ce4*/ 	.word	0x00000000
        /*0ce8*/ 	.word	0x00000000
        /*0cec*/ 	.short	0x0101
        /*0cee*/ 	.byte	0xff
	.zero		1


	//   ....[192]....
        /*0cf0*/ 	.word	0x00007710
        /*0cf4*/ 	.word	0x000000ff
        /*0cf8*/ 	.word	0x00000290
        /*0cfc*/ 	.short	0x010a
        /*0cfe*/ 	.byte	0x2c
	.zero		1


	//   ....[193]....
        /*0d00*/ 	.word	0x00007720
        /*0d04*/ 	.word	0x00000095
        /*0d08*/ 	.word	0x000002d0
        /*0d0c*/ 	.short	0x010a
        /*0d0e*/ 	.byte	0xff
	.zero		1


	//   ....[194]....
        /*0d10*/ 	.word	0x000078b0
        /*0d14*/ 	.word	0x000000ff
        /*0d18*/ 	.word	0x00000290
        /*0d1c*/ 	.short	0x010a
        /*0d1e*/ 	.byte	0x2c
	.zero		1


	//   ....[195]....
        /*0d20*/ 	.word	0x000079b0
        /*0d24*/ 	.word	0x000000ff
        /*0d28*/ 	.word	0x00000000
        /*0d2c*/ 	.short	0x0101
        /*0d2e*/ 	.byte	0x04
	.zero		1


	//   ....[196]....
        /*0d30*/ 	.word	0x00007a10
        /*0d34*/ 	.word	0x00000095
        /*0d38*/ 	.word	0x000002d0
        /*0d3c*/ 	.short	0x010a
        /*0d3e*/ 	.byte	0xff
	.zero		1


	//   ....[197]....
        /*0d40*/ 	.word	0x00007d30
        /*0d44*/ 	.word	0x00000095
        /*0d48*/ 	.word	0x00000000
        /*0d4c*/ 	.short	0x0101
        /*0d4e*/ 	.byte	0xff
	.zero		1


	//   ....[198]....
        /*0d50*/ 	.word	0x00008f50
        /*0d54*/ 	.word	0x00000000
        /*0d58*/ 	.word	0x00000320
        /*0d5c*/ 	.short	0x010a
        /*0d5e*/ 	.byte	0xff
	.zero		1


	//   ....[199]....
        /*0d60*/ 	.word	0x00008fb0
        /*0d64*/ 	.word	0x00000000
        /*0d68*/ 	.word	0x00000148
        /*0d6c*/ 	.short	0x010a
        /*0d6e*/ 	.byte	0xff
	.zero		1


	//   ....[200]....
        /*0d70*/ 	.word	0x00009010
        /*0d74*/ 	.word	0x00000000
        /*0d78*/ 	.word	0x00000148
        /*0d7c*/ 	.short	0x010a
        /*0d7e*/ 	.byte	0xff
	.zero		1


	//   ....[201]....
        /*0d80*/ 	.word	0x00009060
        /*0d84*/ 	.word	0x00000003
        /*0d88*/ 	.word	0x000002b0
        /*0d8c*/ 	.short	0x010a
        /*0d8e*/ 	.byte	0xff
	.zero		1


	//   ....[202]....
        /*0d90*/ 	.word	0x000090c0
        /*0d94*/ 	.word	0x00000000
        /*0d98*/ 	.word	0x00000000
        /*0d9c*/ 	.short	0x010a
        /*0d9e*/ 	.byte	0xff
	.zero		1


	//   ....[203]....
        /*0da0*/ 	.word	0x00009120
        /*0da4*/ 	.word	0x00000000
        /*0da8*/ 	.word	0x00000000
        /*0dac*/ 	.short	0x010a
        /*0dae*/ 	.byte	0xff
	.zero		1


	//   ....[204]....
        /*0db0*/ 	.word	0x00009180
        /*0db4*/ 	.word	0x00000000
        /*0db8*/ 	.word	0x00000000
        /*0dbc*/ 	.short	0x010a
        /*0dbe*/ 	.byte	0xff
	.zero		1


	//   ....[205]....
        /*0dc0*/ 	.word	0x000091e0
        /*0dc4*/ 	.word	0x00000000
        /*0dc8*/ 	.word	0x00000000
        /*0dcc*/ 	.short	0x010a
        /*0dce*/ 	.byte	0xff
	.zero		1


	//   ....[206]....
        /*0dd0*/ 	.word	0x00009240
        /*0dd4*/ 	.word	0x00000000
        /*0dd8*/ 	.word	0x00000000
        /*0ddc*/ 	.short	0x010a
        /*0dde*/ 	.byte	0xff
	.zero		1


	//   ....[207]....
        /*0de0*/ 	.word	0x000092a0
        /*0de4*/ 	.word	0x00000000
        /*0de8*/ 	.word	0x00000000
        /*0dec*/ 	.short	0x010a
        /*0dee*/ 	.byte	0xff
	.zero		1


	//   ....[208]....
        /*0df0*/ 	.word	0x00009300
        /*0df4*/ 	.word	0x00000000
        /*0df8*/ 	.word	0x00000000
        /*0dfc*/ 	.short	0x010a
        /*0dfe*/ 	.byte	0xff
	.zero		1


	//   ....[209]....
        /*0e00*/ 	.word	0x00009360
        /*0e04*/ 	.word	0x00000000
        /*0e08*/ 	.word	0x00000000
        /*0e0c*/ 	.short	0x010a
        /*0e0e*/ 	.byte	0xff
	.zero		1


	//   ....[210]....
        /*0e10*/ 	.word	0x000093c0
        /*0e14*/ 	.word	0x00000000
        /*0e18*/ 	.word	0x00000000
        /*0e1c*/ 	.short	0x010a
        /*0e1e*/ 	.byte	0xff
	.zero		1


	//   ....[211]....
        /*0e20*/ 	.word	0x00009420
        /*0e24*/ 	.word	0x00000000
        /*0e28*/ 	.word	0x00000000
        /*0e2c*/ 	.short	0x010a
        /*0e2e*/ 	.byte	0xff
	.zero		1


	//   ....[212]....
        /*0e30*/ 	.word	0x00009480
        /*0e34*/ 	.word	0x00000000
        /*0e38*/ 	.word	0x00000000
        /*0e3c*/ 	.short	0x010a
        /*0e3e*/ 	.byte	0xff
	.zero		1


	//   ....[213]....
        /*0e40*/ 	.word	0x000094e0
        /*0e44*/ 	.word	0x00000000
        /*0e48*/ 	.word	0x00000000
        /*0e4c*/ 	.short	0x010a
        /*0e4e*/ 	.byte	0xff
	.zero		1


	//   ....[214]....
        /*0e50*/ 	.word	0x00009540
        /*0e54*/ 	.word	0x00000000
        /*0e58*/ 	.word	0x00000000
        /*0e5c*/ 	.short	0x010a
        /*0e5e*/ 	.byte	0xff
	.zero		1


	//   ....[215]....
        /*0e60*/ 	.word	0x000095a0
        /*0e64*/ 	.word	0x00000000
        /*0e68*/ 	.word	0x00000000
        /*0e6c*/ 	.short	0x010a
        /*0e6e*/ 	.byte	0xff
	.zero		1


	//   ....[216]....
        /*0e70*/ 	.word	0x00009600
        /*0e74*/ 	.word	0x00000000
        /*0e78*/ 	.word	0x00000000
        /*0e7c*/ 	.short	0x010a
        /*0e7e*/ 	.byte	0xff
	.zero		1


	//   ....[217]....
        /*0e80*/ 	.word	0x00009660
        /*0e84*/ 	.word	0x00000000
        /*0e88*/ 	.word	0x00000000
        /*0e8c*/ 	.short	0x010a
        /*0e8e*/ 	.byte	0xff
	.zero		1


	//   ....[218]....
        /*0e90*/ 	.word	0x000096c0
        /*0e94*/ 	.word	0x00000000
        /*0e98*/ 	.word	0x00000000
        /*0e9c*/ 	.short	0x010a
        /*0e9e*/ 	.byte	0xff
	.zero		1


	//   ....[219]....
        /*0ea0*/ 	.word	0x00009720
        /*0ea4*/ 	.word	0x00000000
        /*0ea8*/ 	.word	0x00000000
        /*0eac*/ 	.short	0x010a
        /*0eae*/ 	.byte	0xff
	.zero		1


	//   ....[220]....
        /*0eb0*/ 	.word	0x00009780
        /*0eb4*/ 	.word	0x00000000
        /*0eb8*/ 	.word	0x00000000
        /*0ebc*/ 	.short	0x010a
        /*0ebe*/ 	.byte	0xff
	.zero		1


	//   ....[221]....
        /*0ec0*/ 	.word	0x000097e0
        /*0ec4*/ 	.word	0x00000000
        /*0ec8*/ 	.word	0x00000000
        /*0ecc*/ 	.short	0x010a
        /*0ece*/ 	.byte	0xff
	.zero		1


	//   ....[222]....
        /*0ed0*/ 	.word	0x00009840
        /*0ed4*/ 	.word	0x00000000
        /*0ed8*/ 	.word	0x00000000
        /*0edc*/ 	.short	0x010a
        /*0ede*/ 	.byte	0xff
	.zero		1


	//   ....[223]....
        /*0ee0*/ 	.word	0x000098a0
        /*0ee4*/ 	.word	0x00000000
        /*0ee8*/ 	.word	0x00000000
        /*0eec*/ 	.short	0x010a
        /*0eee*/ 	.byte	0xff
	.zero		1


	//   ....[224]....
        /*0ef0*/ 	.word	0x00009900
        /*0ef4*/ 	.word	0x00000000
        /*0ef8*/ 	.word	0x00000000
        /*0efc*/ 	.short	0x010a
        /*0efe*/ 	.byte	0xff
	.zero		1


	//   ....[225]....
        /*0f00*/ 	.word	0x00009960
        /*0f04*/ 	.word	0x00000000
        /*0f08*/ 	.word	0x00000000
        /*0f0c*/ 	.short	0x010a
        /*0f0e*/ 	.byte	0xff
	.zero		1


	//   ....[226]....
        /*0f10*/ 	.word	0x000099c0
        /*0f14*/ 	.word	0x00000000
        /*0f18*/ 	.word	0x00000000
        /*0f1c*/ 	.short	0x010a
        /*0f1e*/ 	.byte	0xff
	.zero		1


	//   ....[227]....
        /*0f20*/ 	.word	0x00009a20
        /*0f24*/ 	.word	0x00000000
        /*0f28*/ 	.word	0x00000000
        /*0f2c*/ 	.short	0x010a
        /*0f2e*/ 	.byte	0xff
	.zero		1


	//   ....[228]....
        /*0f30*/ 	.word	0x00009a80
        /*0f34*/ 	.word	0x00000000
        /*0f38*/ 	.word	0x00000000
        /*0f3c*/ 	.short	0x010a
        /*0f3e*/ 	.byte	0xff
	.zero		1


	//   ....[229]....
        /*0f40*/ 	.word	0x00009ae0
        /*0f44*/ 	.word	0x00000000
        /*0f48*/ 	.word	0x00000000
        /*0f4c*/ 	.short	0x010a
        /*0f4e*/ 	.byte	0xff
	.zero		1


	//   ....[230]....
        /*0f50*/ 	.word	0x00009b40
        /*0f54*/ 	.word	0x00000000
        /*0f58*/ 	.word	0x00000000
        /*0f5c*/ 	.short	0x010a
        /*0f5e*/ 	.byte	0xff
	.zero		1


	//   ....[231]....
        /*0f60*/ 	.word	0x00009ba0
        /*0f64*/ 	.word	0x00000000
        /*0f68*/ 	.word	0x00000000
        /*0f6c*/ 	.short	0x010a
        /*0f6e*/ 	.byte	0xff
	.zero		1


	//   ....[232]....
        /*0f70*/ 	.word	0x00009c00
        /*0f74*/ 	.word	0x00000000
        /*0f78*/ 	.word	0x00000000
        /*0f7c*/ 	.short	0x010a
        /*0f7e*/ 	.byte	0xff
	.zero		1


	//   ....[233]....
        /*0f80*/ 	.word	0x00009c60
        /*0f84*/ 	.word	0x00000000
        /*0f88*/ 	.word	0x00000000
        /*0f8c*/ 	.short	0x010a
        /*0f8e*/ 	.byte	0xff
	.zero		1


	//   ....[234]....
        /*0f90*/ 	.word	0x00009cc0
        /*0f94*/ 	.word	0x00000000
        /*0f98*/ 	.word	0x00000000
        /*0f9c*/ 	.short	0x010a
        /*0f9e*/ 	.byte	0xff
	.zero		1


	//   ....[235]....
        /*0fa0*/ 	.word	0x00009d20
        /*0fa4*/ 	.word	0x00000000
        /*0fa8*/ 	.word	0x00000000
        /*0fac*/ 	.short	0x010a
        /*0fae*/ 	.byte	0xff
	.zero		1


	//   ....[236]....
        /*0fb0*/ 	.word	0x00009d80
        /*0fb4*/ 	.word	0x00000000
        /*0fb8*/ 	.word	0x00000000
        /*0fbc*/ 	.short	0x010a
        /*0fbe*/ 	.byte	0xff
	.zero		1


	//   ....[237]....
        /*0fc0*/ 	.word	0x00009de0
        /*0fc4*/ 	.word	0x00000000
        /*0fc8*/ 	.word	0x00000000
        /*0fcc*/ 	.short	0x010a
        /*0fce*/ 	.byte	0xff
	.zero		1


	//   ....[238]....
        /*0fd0*/ 	.word	0x00009e40
        /*0fd4*/ 	.word	0x00000000
        /*0fd8*/ 	.word	0x00000000
        /*0fdc*/ 	.short	0x010a
        /*0fde*/ 	.byte	0xff
	.zero		1


	//   ....[239]....
        /*0fe0*/ 	.word	0x00009ea0
        /*0fe4*/ 	.word	0x00000000
        /*0fe8*/ 	.word	0x00000000
        /*0fec*/ 	.short	0x010a
        /*0fee*/ 	.byte	0xff
	.zero		1


	//   ....[240]....
        /*0ff0*/ 	.word	0x00009f00
        /*0ff4*/ 	.word	0x00000000
        /*0ff8*/ 	.word	0x00000000
        /*0ffc*/ 	.short	0x010a
        /*0ffe*/ 	.byte	0xff
	.zero		1


	//   ....[241]....
        /*1000*/ 	.word	0x00009f60
        /*1004*/ 	.word	0x00000000
        /*1008*/ 	.word	0x00000000
        /*100c*/ 	.short	0x010a
        /*100e*/ 	.byte	0xff
	.zero		1


	//   ....[242]....
        /*1010*/ 	.word	0x00009fb0
        /*1014*/ 	.word	0x00000002
        /*1018*/ 	.word	0x00000310
        /*101c*/ 	.short	0x010a
        /*101e*/ 	.byte	0xff
	.zero		1


	//   ....[243]....
        /*1020*/ 	.word	0x0000a010
        /*1024*/ 	.word	0x00000002
        /*1028*/ 	.word	0x000002c0
        /*102c*/ 	.short	0x010a
        /*102e*/ 	.byte	0xff
	.zero		1


	//   ....[244]....
        /*1030*/ 	.word	0x0000a060
        /*1034*/ 	.word	0x00000002
        /*1038*/ 	.word	0x000002b0
        /*103c*/ 	.short	0x010a
        /*103e*/ 	.byte	0xff
	.zero		1


	//   ....[245]....
        /*1040*/ 	.word	0x0000a0c0
        /*1044*/ 	.word	0x00000000
        /*1048*/ 	.word	0x000002c0
        /*104c*/ 	.short	0x010a
        /*104e*/ 	.byte	0xff
	.zero		1


	//   ....[246]....
        /*1050*/ 	.word	0x0000a120
        /*1054*/ 	.word	0x00000005
        /*1058*/ 	.word	0x00000008
        /*105c*/ 	.short	0x010a
        /*105e*/ 	.byte	0xff
	.zero		1


	//   ....[247]....
        /*1060*/ 	.word	0x0000a210
        /*1064*/ 	.word	0x00000000
        /*1068*/ 	.word	0x00000008
        /*106c*/ 	.short	0x010a
        /*106e*/ 	.byte	0xff
	.zero		1


	//   ....[248]....
        /*1070*/ 	.word	0x0000a260
        /*1074*/ 	.word	0x00000000
        /*1078*/ 	.word	0x000002b0
        /*107c*/ 	.short	0x010a
        /*107e*/ 	.byte	0xff
	.zero		1


	//   ....[249]....
        /*1080*/ 	.word	0x0000a2c0
        /*1084*/ 	.word	0x00000000
        /*1088*/ 	.word	0x000002f0
        /*108c*/ 	.short	0x010a
        /*108e*/ 	.byte	0xff
	.zero		1


	//   ....[250]....
        /*1090*/ 	.word	0x0000a320
        /*1094*/ 	.word	0x00000000
        /*1098*/ 	.word	0x00000000
        /*109c*/ 	.short	0x010a
        /*109e*/ 	.byte	0xff
	.zero		1


	//   ....[251]....
        /*10a0*/ 	.word	0x0000a380
        /*10a4*/ 	.word	0x00000000
        /*10a8*/ 	.word	0x00000000
        /*10ac*/ 	.short	0x010a
        /*10ae*/ 	.byte	0xff
	.zero		1


	//   ....[252]....
        /*10b0*/ 	.word	0x0000a3e0
        /*10b4*/ 	.word	0x00000000
        /*10b8*/ 	.word	0x00000000
        /*10bc*/ 	.short	0x010a
        /*10be*/ 	.byte	0xff
	.zero		1


	//   ....[253]....
        /*10c0*/ 	.word	0x0000a440
        /*10c4*/ 	.word	0x00000000
        /*10c8*/ 	.word	0x00000000
        /*10cc*/ 	.short	0x010a
        /*10ce*/ 	.byte	0xff
	.zero		1


	//   ....[254]....
        /*10d0*/ 	.word	0x0000a4a0
        /*10d4*/ 	.word	0x00000000
        /*10d8*/ 	.word	0x00000330
        /*10dc*/ 	.short	0x010a
        /*10de*/ 	.byte	0xff
	.zero		1


	//   ....[255]....
        /*10e0*/ 	.word	0x0000a4f0
        /*10e4*/ 	.word	0x00000007
        /*10e8*/ 	.word	0x000002b0
        /*10ec*/ 	.short	0x010a
        /*10ee*/ 	.byte	0xff
	.zero		1


	//   ....[0]....
        /*10f0*/ 	.word	0x0000a550
        /*10f4*/ 	.word	0x00000000
        /*10f8*/ 	.word	0x000002a8
        /*10fc*/ 	.short	0x010a
        /*10fe*/ 	.byte	0xff
	.zero		1


	//   ....[1]....
        /*1100*/ 	.word	0x0000a5b0
        /*1104*/ 	.word	0x00000000
        /*1108*/ 	.word	0x00000298
        /*110c*/ 	.short	0x010a
        /*110e*/ 	.byte	0xff
	.zero		1


	//   ....[2]....
        /*1110*/ 	.word	0x0000a600
        /*1114*/ 	.word	0x00000003
        /*1118*/ 	.word	0x000002b0
        /*111c*/ 	.short	0x010a
        /*111e*/ 	.byte	0xff
	.zero		1


	//   ....[3]....
        /*1120*/ 	.word	0x0000a660
        /*1124*/ 	.word	0x00000000
        /*1128*/ 	.word	0x00000290
        /*112c*/ 	.short	0x010a
        /*112e*/ 	.byte	0xff
	.zero		1


	//   ....[4]....
        /*1130*/ 	.word	0x0000a6b0
        /*1134*/ 	.word	0x00000095
        /*1138*/ 	.word	0x000002d0
        /*113c*/ 	.short	0x010a
        /*113e*/ 	.byte	0xff
	.zero		1


	//----- nvinfo : EIATTR_NUM_MBARRIERS
	.align		4
.L_47:
        /*1140*/ 	.byte	0x03, 0x38
        /*1142*/ 	.short	0x0067


	//----- nvinfo : EIATTR_EXIT_INSTR_OFFSETS
	.align		4
        /*1144*/ 	.byte	0x04, 0x1c
        /*1146*/ 	.short	(.L_49 - .L_48)


	//   ....[0]....
.L_48:
        /*1148*/ 	.word	0x00004430


	//   ....[1]....
        /*114c*/ 	.word	0x00004920


	//   ....[2]....
        /*1150*/ 	.word	0x00004980


	//   ....[3]....
        /*1154*/ 	.word	0x00005bb0


	//   ....[4]....
        /*1158*/ 	.word	0x000067e0


	//   ....[5]....
        /*115c*/ 	.word	0x00006820


	//   ....[6]....
        /*1160*/ 	.word	0x00008f40


	//----- nvinfo : EIATTR_MAX_THREADS
	.align		4
.L_49:
        /*1164*/ 	.byte	0x04, 0x05
        /*1166*/ 	.short	(.L_51 - .L_50)
.L_50:
        /*1168*/ 	.word	0x00000100
        /*116c*/ 	.word	0x00000001
        /*1170*/ 	.word	0x00000001


	//----- nvinfo : EIATTR_CRS_STACK_SIZE
	.align		4
.L_51:
        /*1174*/ 	.byte	0x04, 0x1e
        /*1176*/ 	.short	(.L_53 - .L_52)
.L_52:
        /*1178*/ 	.word	0x00000000


	//----- nvinfo : EIATTR_CBANK_PARAM_SIZE
	.align		4
.L_53:
        /*117c*/ 	.byte	0x03, 0x19
        /*117e*/ 	.short	0x0800


	//----- nvinfo : EIATTR_PARAM_CBANK
	.align		4
        /*1180*/ 	.byte	0x04, 0x0a
        /*1182*/ 	.short	(.L_55 - .L_54)
	.align		4
.L_54:
        /*1184*/ 	.word	index@(.nv.constant0._ZN7cutlass13device_kernelINS_4gemm6kernel13GemmUniversalIN4cute5tupleIJiiiiEEENS1_10collective13CollectiveMmaINS1_35MainloopSm100TmaUmmaWarpSpecializedILi41ELi2ELi4ENS5_IJNS4_1CILi2EEESB_NSA_ILi1EEEEEEEENS5_IJNSA_ILi256EEENSA_ILi64EEENSA_ILi32EEEEEEaNS5_IJlSC_lEEEaSJ_NS4_8TiledMMAINS4_8MMA_AtomIJNS4_21SM100_MMA_S8_2x1SM_SSIaaiLi256ELi64ELNS4_4UMMA5MajorE0ELSO_0ELNSN_8SaturateE0EEEEEENS4_6LayoutINS5_IJSC_SC_SC_EEENS5_IJNSA_ILi0EEESU_SU_EEEEENS5_IJNS4_10UnderscoreESX_SX_EEEEENS4_28SM100_TMA_2SM_LOAD_MULTICASTENS4_14ComposedLayoutINS4_7SwizzleILi1ELi4ELi3EEENS4_18smem_ptr_flag_bitsILi8EEENSS_INS5_IJNSA_ILi8EEESH_EEENS5_IJSH_SC_EEEEEEEvNS4_8identityENS4_18SM100_TMA_2SM_LOADES1A_vS1B_EENS_8epilogue10collective18CollectiveEpilogueINS1E_23Sm100TmaWarpSpecializedILi1ELi1ELi64ELb0ELb0EEEJNS5_IJNSA_ILi128EEESG_SH_EEENS5_IJNSS_IS1J_SC_EENSS_ISG_SC_EEEEEaSJ_aSJ_NS1E_6fusion15FusionCallbacksIS1I_NS1O_17LinearCombinationIaiaiLNS_15FloatRoundStyleE2EEES1K_S1N_JEEENS4_5SM1004TMEM4LOAD26SM100_TMEM_LOAD_32dp32b64xENS4_13SM90_TMA_LOADENS11_INS12_ILi2ELi4ELi3EEES15_NSS_INS5_IJS16_SG_EEENS5_IJSG_SC_EEEEEEENS4_39AutoVectorizingCopyWithAssumedAlignmentILi128EEENS4_14SM90_TMA_STOREES23_S25_S25_EEEvvEEEEvNT_6ParamsE)
        /*1188*/ 	.short	0x0380
        /*118a*/ 	.short	0x0800


	//----- nvinfo : EIATTR_SW_WAR
	.align		4
.L_55:
        /*118c*/ 	.byte	0x04, 0x36
        /*118e*/ 	.short	(.L_57 - .L_56)
.L_56:
        /*1190*/ 	.word	0x00000008
.L_57:


//--------------------- .nv.callgraph             --------------------------
	.section	.nv.callgraph,"",@"SHT_CUDA_CALLGRAPH"
	.align	4
	.sectionentsize	8
	.align		4
        /*0000*/ 	.word	0x00000000
	.align		4
        /*0004*/ 	.word	0xffffffff
	.align		4
        /*0008*/ 	.word	index@(_ZN7cutlass13device_kernelINS_4gemm6kernel13GemmUniversalIN4cute5tupleIJiiiiEEENS1_10collective13CollectiveMmaINS1_35MainloopSm100TmaUmmaWarpSpecializedILi41ELi2ELi4ENS5_IJNS4_1CILi2EEESB_NSA_ILi1EEEEEEEENS5_IJNSA_ILi256EEENSA_ILi64EEENSA_ILi32EEEEEEaNS5_IJlSC_lEEEaSJ_NS4_8TiledMMAINS4_8MMA_AtomIJNS4_21SM100_MMA_S8_2x1SM_SSIaaiLi256ELi64ELNS4_4UMMA5MajorE0ELSO_0ELNSN_8SaturateE0EEEEEENS4_6LayoutINS5_IJSC_SC_SC_EEENS5_IJNSA_ILi0EEESU_SU_EEEEENS5_IJNS4_10UnderscoreESX_SX_EEEEENS4_28SM100_TMA_2SM_LOAD_MULTICASTENS4_14ComposedLayoutINS4_7SwizzleILi1ELi4ELi3EEENS4_18smem_ptr_flag_bitsILi8EEENSS_INS5_IJNSA_ILi8EEESH_EEENS5_IJSH_SC_EEEEEEEvNS4_8identityENS4_18SM100_TMA_2SM_LOADES1A_vS1B_EENS_8epilogue10collective18CollectiveEpilogueINS1E_23Sm100TmaWarpSpecializedILi1ELi1ELi64ELb0ELb0EEEJNS5_IJNSA_ILi128EEESG_SH_EEENS5_IJNSS_IS1J_SC_EENSS_ISG_SC_EEEEEaSJ_aSJ_NS1E_6fusion15FusionCallbacksIS1I_NS1O_17LinearCombinationIaiaiLNS_15FloatRoundStyleE2EEES1K_S1N_JEEENS4_5SM1004TMEM4LOAD26SM100_TMEM_LOAD_32dp32b64xENS4_13SM90_TMA_LOADENS11_INS12_ILi2ELi4ELi3EEES15_NSS_INS5_IJS16_SG_EEENS5_IJSG_SC_EEEEEEENS4_39AutoVectorizingCopyWithAssumedAlignmentILi128EEENS4_14SM90_TMA_STOREES23_S25_S25_EEEvvEEEEvNT_6ParamsE)
	.align		4
        /*000c*/ 	.word	index@(__assertfail)
	.align		4
        /*0010*/ 	.word	0x00000000
	.align		4
        /*0014*/ 	.word	0xfffffffe
	.align		4
        /*0018*/ 	.word	0x00000000
	.align		4
        /*001c*/ 	.word	0xfffffffd
	.align		4
        /*0020*/ 	.word	0x00000000
	.align		4
        /*0024*/ 	.word	0xfffffffc


//--------------------- .nv.constant4             --------------------------
	.section	.nv.constant4,"a",@progbits
	.align	8
	.align		8
.nv.constant4:
        /*0000*/ 	.dword	__assertfail
	.align		8
        /*0008*/ 	.dword	__unnamed_1
	.align		8
        /*0010*/ 	.dword	__unnamed_2
	.align		8
        /*0018*/ 	.dword	_ZN40_INTERNAL_358fda4f_4_k_cu_c44d30de_320724cuda3std3__45__cpo5beginE
	.align		8
        /*0020*/ 	.dword	_ZN40_INTERNAL_358fda4f_4_k_cu_c44d30de_320724cuda3std3__45__cpo3endE
	.align		8
        /*0028*/ 	.dword	_ZN40_INTERNAL_358fda4f_4_k_cu_c44d30de_320724cuda3std3__45__cpo6cbeginE
	.align		8
        /*0030*/ 	.dword	_ZN40_INTERNAL_358fda4f_4_k_cu_c44d30de_320724cuda3std3__45__cpo4cendE
	.align		8
        /*0038*/ 	.dword	_ZN40_INTERNAL_358fda4f_4_k_cu_c44d30de_320724cuda3std3__442_GLOBAL__N__358fda4f_4_k_cu_c44d30de_320726ignoreE
	.align		8
        /*0040*/ 	.dword	_ZN40_INTERNAL_358fda4f_4_k_cu_c44d30de_320724cuda3std3__419piecewise_constructE
	.align		8
        /*0048*/ 	.dword	_ZN40_INTERNAL_358fda4f_4_k_cu_c44d30de_320724cuda3std3__48in_placeE
	.align		8
        /*0050*/ 	.dword	_ZN40_INTERNAL_358fda4f_4_k_cu_c44d30de_320724cuda3std6ranges3__45__cpo4swapE
	.align		8
        /*0058*/ 	.dword	_ZN40_INTERNAL_358fda4f_4_k_cu_c44d30de_320724cuda3std6ranges3__45__cpo9iter_moveE
	.align		8
        /*0060*/ 	.dword	_ZN40_INTERNAL_358fda4f_4_k_cu_c44d30de_320724cute7productE
	.align		8
        /*0068*/ 	.dword	_ZN40_INTERNAL_358fda4f_4_k_cu_c44d30de_320724cute1_E
	.align		8
        /*0070*/ 	.dword	$str$25
	.align		8
        /*0078*/ 	.dword	$str$26
	.align		8
        /*0080*/ 	.dword	$str$27
	.align		8
        /*0088*/ 	.dword	$str$28


//--------------------- .text._ZN7cutlass13device_kernelINS_4gemm6kernel13GemmUniversalIN4cute5tupleIJiiiiEEENS1_10collective13CollectiveMmaINS1_35MainloopSm100TmaUmmaWarpSpecializedILi41ELi2ELi4ENS5_IJNS4_1CILi2EEESB_NSA_ILi1EEEEEEEENS5_IJNSA_ILi256EEENSA_ILi64EEENSA_ILi32EEEEEEaNS5_IJlSC_lEEEaSJ_NS4_8TiledMMAINS4_8MMA_AtomIJNS4_21SM100_MMA_S8_2x1SM_SSIaaiLi256ELi64ELNS4_4UMMA5MajorE0ELSO_0ELNSN_8SaturateE0EEEEEENS4_6LayoutINS5_IJSC_SC_SC_EEENS5_IJNSA_ILi0EEESU_SU_EEEEENS5_IJNS4_10UnderscoreESX_SX_EEEEENS4_28SM100_TMA_2SM_LOAD_MULTICASTENS4_14ComposedLayoutINS4_7SwizzleILi1ELi4ELi3EEENS4_18smem_ptr_flag_bitsILi8EEENSS_INS5_IJNSA_ILi8EEESH_EEENS5_IJSH_SC_EEEEEEEvNS4_8identityENS4_18SM100_TMA_2SM_LOADES1A_vS1B_EENS_8epilogue10collective18CollectiveEpilogueINS1E_23Sm100TmaWarpSpecializedILi1ELi1ELi64ELb0ELb0EEEJNS5_IJNSA_ILi128EEESG_SH_EEENS5_IJNSS_IS1J_SC_EENSS_ISG_SC_EEEEEaSJ_aSJ_NS1E_6fusion15FusionCallbacksIS1I_NS1O_17LinearCombinationIaiaiLNS_15FloatRoundStyleE2EEES1K_S1N_JEEENS4_5SM1004TMEM4LOAD26SM100_TMEM_LOAD_32dp32b64xENS4_13SM90_TMA_LOADENS11_INS12_ILi2ELi4ELi3EEES15_NSS_INS5_IJS16_SG_EEENS5_IJSG_SC_EEEEEEENS4_39AutoVectorizingCopyWithAssumedAlignmentILi128EEENS4_14SM90_TMA_STOREES23_S25_S25_EEEvvEEEEvNT_6ParamsE --------------------------
	.section	.text._ZN7cutlass13device_kernelINS_4gemm6kernel13GemmUniversalIN4cute5tupleIJiiiiEEENS1_10collective13CollectiveMmaINS1_35MainloopSm100TmaUmmaWarpSpecializedILi41ELi2ELi4ENS5_IJNS4_1CILi2EEESB_NSA_ILi1EEEEEEEENS5_IJNSA_ILi256EEENSA_ILi64EEENSA_ILi32EEEEEEaNS5_IJlSC_lEEEaSJ_NS4_8TiledMMAINS4_8MMA_AtomIJNS4_21SM100_MMA_S8_2x1SM_SSIaaiLi256ELi64ELNS4_4UMMA5MajorE0ELSO_0ELNSN_8SaturateE0EEEEEENS4_6LayoutINS5_IJSC_SC_SC_EEENS5_IJNSA_ILi0EEESU_SU_EEEEENS5_IJNS4_10UnderscoreESX_SX_EEEEENS4_28SM100_TMA_2SM_LOAD_MULTICASTENS4_14ComposedLayoutINS4_7SwizzleILi1ELi4ELi3EEENS4_18smem_ptr_flag_bitsILi8EEENSS_INS5_IJNSA_ILi8EEESH_EEENS5_IJSH_SC_EEEEEEEvNS4_8identityENS4_18SM100_TMA_2SM_LOADES1A_vS1B_EENS_8epilogue10collective18CollectiveEpilogueINS1E_23Sm100TmaWarpSpecializedILi1ELi1ELi64ELb0ELb0EEEJNS5_IJNSA_ILi128EEESG_SH_EEENS5_IJNSS_IS1J_SC_EENSS_ISG_SC_EEEEEaSJ_aSJ_NS1E_6fusion15FusionCallbacksIS1I_NS1O_17LinearCombinationIaiaiLNS_15FloatRoundStyleE2EEES1K_S1N_JEEENS4_5SM1004TMEM4LOAD26SM100_TMEM_LOAD_32dp32b64xENS4_13SM90_TMA_LOADENS11_INS12_ILi2ELi4ELi3EEES15_NSS_INS5_IJS16_SG_EEENS5_IJSG_SC_EEEEEEENS4_39AutoVectorizingCopyWithAssumedAlignmentILi128EEENS4_14SM90_TMA_STOREES23_S25_S25_EEEvvEEEEvNT_6ParamsE,"ax",@progbits
	.align	128
.text._ZN7cutlass13device_kernelINS_4gemm6kernel13GemmUniversalIN4cute5tupleIJiiiiEEENS1_10collective13CollectiveMmaINS1_35MainloopSm100TmaUmmaWarpSpecializedILi41ELi2ELi4ENS5_IJNS4_1CILi2EEESB_NSA_ILi1EEEEEEEENS5_IJNSA_ILi256EEENSA_ILi64EEENSA_ILi32EEEEEEaNS5_IJlSC_lEEEaSJ_NS4_8TiledMMAINS4_8MMA_AtomIJNS4_21SM100_MMA_S8_2x1SM_SSIaaiLi256ELi64ELNS4_4UMMA5MajorE0ELSO_0ELNSN_8SaturateE0EEEEEENS4_6LayoutINS5_IJSC_SC_SC_EEENS5_IJNSA_ILi0EEESU_SU_EEEEENS5_IJNS4_10UnderscoreESX_SX_EEEEENS4_28SM100_TMA_2SM_LOAD_MULTICASTENS4_14ComposedLayoutINS4_7SwizzleILi1ELi4ELi3EEENS4_18smem_ptr_flag_bitsILi8EEENSS_INS5_IJNSA_ILi8EEESH_EEENS5_IJSH_SC_EEEEEEEvNS4_8identityENS4_18SM100_TMA_2SM_LOADES1A_vS1B_EENS_8epilogue10collective18CollectiveEpilogueINS1E_23Sm100TmaWarpSpecializedILi1ELi1ELi64ELb0ELb0EEEJNS5_IJNSA_ILi128EEESG_SH_EEENS5_IJNSS_IS1J_SC_EENSS_ISG_SC_EEEEEaSJ_aSJ_NS1E_6fusion15FusionCallbacksIS1I_NS1O_17LinearCombinationIaiaiLNS_15FloatRoundStyleE2EEES1K_S1N_JEEENS4_5SM1004TMEM4LOAD26SM100_TMEM_LOAD_32dp32b64xENS4_13SM90_TMA_LOADENS11_INS12_ILi2ELi4ELi3EEES15_NSS_INS5_IJS16_SG_EEENS5_IJSG_SC_EEEEEEENS4_39AutoVectorizingCopyWithAssumedAlignmentILi128EEENS4_14SM90_TMA_STOREES23_S25_S25_EEEvvEEEEvNT_6ParamsE:
        .type           _ZN7cutlass13device_kernelINS_4gemm6kernel13GemmUniversalIN4cute5tupleIJiiiiEEENS1_10collective13CollectiveMmaINS1_35MainloopSm100TmaUmmaWarpSpecializedILi41ELi2ELi4ENS5_IJNS4_1CILi2EEESB_NSA_ILi1EEEEEEEENS5_IJNSA_ILi256EEENSA_ILi64EEENSA_ILi32EEEEEEaNS5_IJlSC_lEEEaSJ_NS4_8TiledMMAINS4_8MMA_AtomIJNS4_21SM100_MMA_S8_2x1SM_SSIaaiLi256ELi64ELNS4_4UMMA5MajorE0ELSO_0ELNSN_8SaturateE0EEEEEENS4_6LayoutINS5_IJSC_SC_SC_EEENS5_IJNSA_ILi0EEESU_SU_EEEEENS5_IJNS4_10UnderscoreESX_SX_EEEEENS4_28SM100_TMA_2SM_LOAD_MULTICASTENS4_14ComposedLayoutINS4_7SwizzleILi1ELi4ELi3EEENS4_18smem_ptr_flag_bitsILi8EEENSS_INS5_IJNSA_ILi8EEESH_EEENS5_IJSH_SC_EEEEEEEvNS4_8identityENS4_18SM100_TMA_2SM_LOADES1A_vS1B_EENS_8epilogue10collective18CollectiveEpilogueINS1E_23Sm100TmaWarpSpecializedILi1ELi1ELi64ELb0ELb0EEEJNS5_IJNSA_ILi128EEESG_SH_EEENS5_IJNSS_IS1J_SC_EENSS_ISG_SC_EEEEEaSJ_aSJ_NS1E_6fusion15FusionCallbacksIS1I_NS1O_17LinearCombinationIaiaiLNS_15FloatRoundStyleE2EEES1K_S1N_JEEENS4_5SM1004TMEM4LOAD26SM100_TMEM_LOAD_32dp32b64xENS4_13SM90_TMA_LOADENS11_INS12_ILi2ELi4ELi3EEES15_NSS_INS5_IJS16_SG_EEENS5_IJSG_SC_EEEEEEENS4_39AutoVectorizingCopyWithAssumedAlignmentILi128EEENS4_14SM90_TMA_STOREES23_S25_S25_EEEvvEEEEvNT_6ParamsE,@function
        .size           _ZN7cutlass13device_kernelINS_4gemm6kernel13GemmUniversalIN4cute5tupleIJiiiiEEENS1_10collective13CollectiveMmaINS1_35MainloopSm100TmaUmmaWarpSpecializedILi41ELi2ELi4ENS5_IJNS4_1CILi2EEESB_NSA_ILi1EEEEEEEENS5_IJNSA_ILi256EEENSA_ILi64EEENSA_ILi32EEEEEEaNS5_IJlSC_lEEEaSJ_NS4_8TiledMMAINS4_8MMA_AtomIJNS4_21SM100_MMA_S8_2x1SM_SSIaaiLi256ELi64ELNS4_4UMMA5MajorE0ELSO_0ELNSN_8SaturateE0EEEEEENS4_6LayoutINS5_IJSC_SC_SC_EEENS5_IJNSA_ILi0EEESU_SU_EEEEENS5_IJNS4_10UnderscoreESX_SX_EEEEENS4_28SM100_TMA_2SM_LOAD_MULTICASTENS4_14ComposedLayoutINS4_7SwizzleILi1ELi4ELi3EEENS4_18smem_ptr_flag_bitsILi8EEENSS_INS5_IJNSA_ILi8EEESH_EEENS5_IJSH_SC_EEEEEEEvNS4_8identityENS4_18SM100_TMA_2SM_LOADES1A_vS1B_EENS_8epilogue10collective18CollectiveEpilogueINS1E_23Sm100TmaWarpSpecializedILi1ELi1ELi64ELb0ELb0EEEJNS5_IJNSA_ILi128EEESG_SH_EEENS5_IJNSS_IS1J_SC_EENSS_ISG_SC_EEEEEaSJ_aSJ_NS1E_6fusion15FusionCallbacksIS1I_NS1O_17LinearCombinationIaiaiLNS_15FloatRoundStyleE2EEES1K_S1N_JEEENS4_5SM1004TMEM4LOAD26SM100_TMEM_LOAD_32dp32b64xENS4_13SM90_TMA_LOADENS11_INS12_ILi2ELi4ELi3EEES15_NSS_INS5_IJS16_SG_EEENS5_IJSG_SC_EEEEEEENS4_39AutoVectorizingCopyWithAssumedAlignmentILi128EEENS4_14SM90_TMA_STOREES23_S25_S25_EEEvvEEEEvNT_6ParamsE,(.L_x_261 - _ZN7cutlass13device_kernelINS_4gemm6kernel13GemmUniversalIN4cute5tupleIJiiiiEEENS1_10collective13CollectiveMmaINS1_35MainloopSm100TmaUmmaWarpSpecializedILi41ELi2ELi4ENS5_IJNS4_1CILi2EEESB_NSA_ILi1EEEEEEEENS5_IJNSA_ILi256EEENSA_ILi64EEENSA_ILi32EEEEEEaNS5_IJlSC_lEEEaSJ_NS4_8TiledMMAINS4_8MMA_AtomIJNS4_21SM100_MMA_S8_2x1SM_SSIaaiLi256ELi64ELNS4_4UMMA5MajorE0ELSO_0ELNSN_8SaturateE0EEEEEENS4_6LayoutINS5_IJSC_SC_SC_EEENS5_IJNSA_ILi0EEESU_SU_EEEEENS5_IJNS4_10UnderscoreESX_SX_EEEEENS4_28SM100_TMA_2SM_LOAD_MULTICASTENS4_14ComposedLayoutINS4_7SwizzleILi1ELi4ELi3EEENS4_18smem_ptr_flag_bitsILi8EEENSS_INS5_IJNSA_ILi8EEESH_EEENS5_IJSH_SC_EEEEEEEvNS4_8identityENS4_18SM100_TMA_2SM_LOADES1A_vS1B_EENS_8epilogue10collective18CollectiveEpilogueINS1E_23Sm100TmaWarpSpecializedILi1ELi1ELi64ELb0ELb0EEEJNS5_IJNSA_ILi128EEESG_SH_EEENS5_IJNSS_IS1J_SC_EENSS_ISG_SC_EEEEEaSJ_aSJ_NS1E_6fusion15FusionCallbacksIS1I_NS1O_17LinearCombinationIaiaiLNS_15FloatRoundStyleE2EEES1K_S1N_JEEENS4_5SM1004TMEM4LOAD26SM100_TMEM_LOAD_32dp32b64xENS4_13SM90_TMA_LOADENS11_INS12_ILi2ELi4ELi3EEES15_NSS_INS5_IJS16_SG_EEENS5_IJSG_SC_EEEEEEENS4_39AutoVectorizingCopyWithAssumedAlignmentILi128EEENS4_14SM90_TMA_STOREES23_S25_S25_EEEvvEEEEvNT_6ParamsE)
        .other          _ZN7cutlass13device_kernelINS_4gemm6kernel13GemmUniversalIN4cute5tupleIJiiiiEEENS1_10collective13CollectiveMmaINS1_35MainloopSm100TmaUmmaWarpSpecializedILi41ELi2ELi4ENS5_IJNS4_1CILi2EEESB_NSA_ILi1EEEEEEEENS5_IJNSA_ILi256EEENSA_ILi64EEENSA_ILi32EEEEEEaNS5_IJlSC_lEEEaSJ_NS4_8TiledMMAINS4_8MMA_AtomIJNS4_21SM100_MMA_S8_2x1SM_SSIaaiLi256ELi64ELNS4_4UMMA5MajorE0ELSO_0ELNSN_8SaturateE0EEEEEENS4_6LayoutINS5_IJSC_SC_SC_EEENS5_IJNSA_ILi0EEESU_SU_EEEEENS5_IJNS4_10UnderscoreESX_SX_EEEEENS4_28SM100_TMA_2SM_LOAD_MULTICASTENS4_14ComposedLayoutINS4_7SwizzleILi1ELi4ELi3EEENS4_18smem_ptr_flag_bitsILi8EEENSS_INS5_IJNSA_ILi8EEESH_EEENS5_IJSH_SC_EEEEEEEvNS4_8identityENS4_18SM100_TMA_2SM_LOADES1A_vS1B_EENS_8epilogue10collective18CollectiveEpilogueINS1E_23Sm100TmaWarpSpecializedILi1ELi1ELi64ELb0ELb0EEEJNS5_IJNSA_ILi128EEESG_SH_EEENS5_IJNSS_IS1J_SC_EENSS_ISG_SC_EEEEEaSJ_aSJ_NS1E_6fusion15FusionCallbacksIS1I_NS1O_17LinearCombinationIaiaiLNS_15FloatRoundStyleE2EEES1K_S1N_JEEENS4_5SM1004TMEM4LOAD26SM100_TMEM_LOAD_32dp32b64xENS4_13SM90_TMA_LOADENS11_INS12_ILi2ELi4ELi3EEES15_NSS_INS5_IJS16_SG_EEENS5_IJSG_SC_EEEEEEENS4_39AutoVectorizingCopyWithAssumedAlignmentILi128EEENS4_14SM90_TMA_STOREES23_S25_S25_EEEvvEEEEvNT_6ParamsE,@"STO_CUDA_ENTRY STV_DEFAULT"
_ZN7cutlass13device_kernelINS_4gemm6kernel13GemmUniversalIN4cute5tupleIJiiiiEEENS1_10collective13CollectiveMmaINS1_35MainloopSm100TmaUmmaWarpSpecializedILi41ELi2ELi4ENS5_IJNS4_1CILi2EEESB_NSA_ILi1EEEEEEEENS5_IJNSA_ILi256EEENSA_ILi64EEENSA_ILi32EEEEEEaNS5_IJlSC_lEEEaSJ_NS4_8TiledMMAINS4_8MMA_AtomIJNS4_21SM100_MMA_S8_2x1SM_SSIaaiLi256ELi64ELNS4_4UMMA5MajorE0ELSO_0ELNSN_8SaturateE0EEEEEENS4_6LayoutINS5_IJSC_SC_SC_EEENS5_IJNSA_ILi0EEESU_SU_EEEEENS5_IJNS4_10UnderscoreESX_SX_EEEEENS4_28SM100_TMA_2SM_LOAD_MULTICASTENS4_14ComposedLayoutINS4_7SwizzleILi1ELi4ELi3EEENS4_18smem_ptr_flag_bitsILi8EEENSS_INS5_IJNSA_ILi8EEESH_EEENS5_IJSH_SC_EEEEEEEvNS4_8identityENS4_18SM100_TMA_2SM_LOADES1A_vS1B_EENS_8epilogue10collective18CollectiveEpilogueINS1E_23Sm100TmaWarpSpecializedILi1ELi1ELi64ELb0ELb0EEEJNS5_IJNSA_ILi128EEESG_SH_EEENS5_IJNSS_IS1J_SC_EENSS_ISG_SC_EEEEEaSJ_aSJ_NS1E_6fusion15FusionCallbacksIS1I_NS1O_17LinearCombinationIaiaiLNS_15FloatRoundStyleE2EEES1K_S1N_JEEENS4_5SM1004TMEM4LOAD26SM100_TMEM_LOAD_32dp32b64xENS4_13SM90_TMA_LOADENS11_INS12_ILi2ELi4ELi3EEES15_NSS_INS5_IJS16_SG_EEENS5_IJSG_SC_EEEEEEENS4_39AutoVectorizingCopyWithAssumedAlignmentILi128EEENS4_14SM90_TMA_STOREES23_S25_S25_EEEvvEEEEvNT_6ParamsE:
[----:B------:R-:W1:Y:S01]  /*0000*/  LDC R1, c[0x0][0x37c] ;  /* 0x0000df00ff017b82 */ /* 0x000e620000000800 */
[----:B------:R-:W2:Y:S01]  /*0010*/  S2R R142, SR_TID.X ;  /* 0x00000000008e7919 */ /* 0x000ea20000002100 */
[----:B------:R-:W3:Y:S06]  /*0020*/  LDCU.64 UR8, c[0x0][0x890] ;  /* 0x00011200ff0877ac */ /* 0x000eec0008000a00 */
[----:B------:R-:W4:Y:S01]  /*0030*/  S2UR UR55, SR_CgaCtaId ;  /* 0x00000000003779c3 */ /* 0x000f220000008800 */
[----:B------:R-:W-:Y:S02]  /*0040*/  PRMT R147, RZ, 0x7610, R147 ;  /* 0x00007610ff937816 */ /* 0x000fe40000000093 */
[----:B------:R-:W-:Y:S01]  /*0050*/  ELECT P1, URZ, PT ;  /* 0x0000000000ff782f */ /* 0x000fe20003820000 */
[----:B---3--:R-:W-:-:S04]  /*0060*/  UISETP.NE.U32.AND UP0, UPT, UR8, URZ, UPT ;  /* 0x000000ff0800728c */ /* 0x008fc8000bf05070 */
[----:B------:R-:W-:Y:S02]  /*0070*/  UISETP.NE.AND.EX UP0, UPT, UR9, URZ, UPT, UP0 ;  /* 0x000000ff0900728c */ /* 0x000fe4000bf05300 */
[----:B----4-:R-:W-:Y:S02]  /*0080*/  ULOP3.LUT UR27, UR55, 0x1, URZ, 0xc0, !UPT ;  /* 0x00000001371b7892 */ /* 0x010fe4000f8ec0ff */
[----:B------:R-:W-:Y:S01]  /*0090*/  ULOP3.LUT UR28, UR55, 0x1, URZ, 0x3c, !UPT ;  /* 0x00000001371c7892 */ /* 0x000fe2000f8e3cff */
[----:B--2---:R-:W-:-:S05]  /*00a0*/  SHF.R.U32.HI R148, RZ, 0x5, R142 ;  /* 0x00000005ff947819 */ /* 0x004fca000001168e */
[----:B------:R-:W2:Y:S02]  /*00b0*/  SHFL.IDX PT, R0, R148, RZ, 0x1f ;  /* 0x00001fff94007589 */ /* 0x000ea400000e0000 */
[----:B--2---:R-:W-:Y:S01]  /*00c0*/  R2UR UR18, R0 ;  /* 0x00000000001272ca */ /* 0x004fe200000e0000 */
[----:B-1----:R-:W-:-:S14]  /*00d0*/  BRA.U UP0, `(.L_x_0) ;  /* 0x0000000100307547 */ /* 0x002fdc000b800000 */
[----:B------:R-:W1:Y:S02]  /*00e0*/  LDCU.64 UR4, c[0x0][0x888] ;  /* 0x00011100ff0477ac */ /* 0x000e640008000a00 */
[----:B-1----:R-:W-:-:S04]  /*00f0*/  UISETP.NE.U32.AND UP0, UPT, UR4, URZ, UPT ;  /* 0x000000ff0400728c */ /* 0x002fc8000bf05070 */
[----:B------:R-:W-:-:S09]  /*0100*/  UISETP.NE.AND.EX UP0, UPT, UR5, URZ, UPT, UP0 ;  /* 0x000000ff0500728c */ /* 0x000fd2000bf05300 */
[----:B------:R-:W-:Y:S05]  /*0110*/  BRA.U !UP0, `(.L_x_1) ;  /* 0x0000000108147547 */ /* 0x000fea000b800000 */
[----:B------:R-:W1:Y:S01]  /*0120*/  LDC.64 R72, c[0x0][0x888] ;  /* 0x00022200ff487b82 */ /* 0x000e620000000a00 */
[----:B------:R-:W1:Y:S02]  /*0130*/  LDCU.64 UR4, c[0x0][0x358] ;  /* 0x00006b00ff0477ac */ /* 0x000e640008000a00 */
[----:B-1----:R1:W5:Y:S01]  /*0140*/  LDG.E R72, desc[UR4][R72.64] ;  /* 0x0000000448487981 */ /* 0x002362000c1e1900 */
[----:B------:R-:W-:Y:S01]  /*0150*/  HFMA2 R147, -RZ, RZ, 0, 5.9604644775390625e-08 ;  /* 0x00000001ff937431 */ /* 0x000fe200000001ff */
[----:B------:R-:W-:Y:S05]  /*0160*/  BRA `(.L_x_0) ;  /* 0x00000000000c7947 */ /* 0x000fea0003800000 */
.L_x_1:
[----:B------:R-:W1:Y:S01]  /*0170*/  LDCU UR4, c[0x0][0x880] ;  /* 0x00011000ff0477ac */ /* 0x000e620008000800 */
[----:B------:R-:W-:Y:S01]  /*0180*/  HFMA2 R147, -RZ, RZ, 0, 5.9604644775390625e-08 ;  /* 0x00000001ff937431 */ /* 0x000fe200000001ff */
[----:B-1----:R-:W-:-:S07]  /*0190*/  MOV R72, UR4 ;  /* 0x0000000400487c02 */ /* 0x002fce0008000f00 */
.L_x_0:
[----:B------:R-:W2:Y:S02]  /*01a0*/  LDCU.64 UR4, c[0x0][0x8b0] ;  /* 0x00011600ff0477ac */ /* 0x000ea40008000a00 */
[----:B--2---:R-:W-:-:S04]  /*01b0*/  UISETP.NE.U32.AND UP0, UPT, UR4, URZ, UPT ;  /* 0x000000ff0400728c */ /* 0x004fc8000bf05070 */
[----:B------:R-:W-:-:S09]  /*01c0*/  UISETP.NE.AND.EX UP0, UPT, UR5, URZ, UPT, UP0 ;  /* 0x000000ff0500728c */ /* 0x000fd2000bf05300 */
[----:B------:R-:W-:Y:S05]  /*01d0*/  BRA.U UP0, `(.L_x_2) ;  /* 0x0000000100287547 */ /* 0x000fea000b800000 */
[----:B------:R-:W2:Y:S02]  /*01e0*/  LDCU.64 UR4, c[0x0][0x8a8] ;  /* 0x00011500ff0477ac */ /* 0x000ea40008000a00 */
[----:B--2---:R-:W-:-:S04]  /*01f0*/  UISETP.NE.U32.AND UP0, UPT, UR4, URZ, UPT ;  /* 0x000000ff0400728c */ /* 0x004fc8000bf05070 */
[----:B------:R-:W-:-:S09]  /*0200*/  UISETP.NE.AND.EX UP0, UPT, UR5, URZ, UPT, UP0 ;  /* 0x000000ff0500728c */ /* 0x000fd2000bf05300 */
[----:B------:R-:W-:Y:S05]  /*0210*/  BRA.U !UP0, `(.L_x_3) ;  /* 0x0000000108107547 */ /* 0x000fea000b800000 */
[----:B------:R-:W2:Y:S01]  /*0220*/  LDC.64 R70, c[0x0][0x8a8] ;  /* 0x00022a00ff467b82 */ /* 0x000ea20000000a00 */
[----:B------:R-:W2:Y:S02]  /*0230*/  LDCU.64 UR4, c[0x0][0x358] ;  /* 0x00006b00ff0477ac */ /* 0x000ea40008000a00 */
[----:B--2---:R2:W5:Y:S01]  /*0240*/  LDG.E R70, desc[UR4][R70.64] ;  /* 0x0000000446467981 */ /* 0x004562000c1e1900 */
[----:B------:R-:W-:Y:S05]  /*0250*/  BRA `(.L_x_2) ;  /* 0x0000000000087947 */ /* 0x000fea0003800000 */
.L_x_3:
[----:B------:R-:W2:Y:S02]  /*0260*/  LDCU UR4, c[0x0][0x8a0] ;  /* 0x00011400ff0477ac */ /* 0x000ea40008000800 */
[----:B--2---:R-:W-:Y:S02]  /*0270*/  MOV R70, UR4 ;  /* 0x0000000400467c02 */ /* 0x004fe40008000f00 */
.L_x_2:
[----:B------:R-:W-:Y:S01]  /*0280*/  IMAD.U32 R0, RZ, RZ, UR18 ;  /* 0x00000012ff007e24 */ /* 0x000fe2000f8e00ff */
[----:B------:R-:W-:Y:S04]  /*0290*/  BSSY.RECONVERGENT B0, `(.L_x_4) ;  /* 0x000000c000007945 */ /* 0x000fe80003800200 */
[C---:B------:R-:W-:Y:S02]  /*02a0*/  ISETP.NE.OR P2, PT, R0.reuse, 0x1, !P1 ;  /* 0x000000010000780c */ /* 0x040fe40004f45670 */
[----:B------:R-:W-:-:S11]  /*02b0*/  ISETP.NE.OR P0, PT, R0, 0x3, !P1 ;  /* 0x000000030000780c */ /* 0x000fd60004f05670 */
[----:B------:R-:W-:Y:S05]  /*02c0*/  @P2 BRA `(.L_x_5) ;  /* 0x0000000000202947 */ /* 0x000fea0003800000 */
[----:B------:R-:W3:Y:S02]  /*02d0*/  LDCU.64 UR4, c[0x0][0x348] ;  /* 0x00006900ff0477ac */ /* 0x000ee40008000a00 */
[----:B---3--:R-:W-:Y:S02]  /*02e0*/  UIADD3 UR6, UP1, UPT, UR4, 0x80, URZ ;  /* 0x0000008004067890 */ /* 0x008fe4000ff3e0ff */
[----:B------:R-:W-:Y:S02]  /*02f0*/  UIADD3 UR4, UP0, UPT, UR4, 0x180, URZ ;  /* 0x0000018004047890 */ /* 0x000fe4000ff1e0ff */
[----:B------:R-:W-:Y:S02]  /*0300*/  UIADD3.X UR7, UPT, UPT, URZ, UR5, URZ, UP1, !UPT ;  /* 0x00000005ff077290 */ /* 0x000fe40008ffe4ff */
[----:B------:R-:W-:-:S07]  /*0310*/  UIADD3.X UR5, UPT, UPT, URZ, UR5, URZ, UP0, !UPT ;  /* 0x00000005ff057290 */ /* 0x000fce00087fe4ff */
[----:B------:R3:W-:Y:S02]  /*0320*/  UTMACCTL.PF [UR6] ;  /* 0x00000000060079b9 */ /* 0x0007e40008040000 */
[----:B------:R3:W-:Y:S02]  /*0330*/  UTMACCTL.PF [UR4] ;  /* 0x00000000040079b9 */ /* 0x0007e40008040000 */
[----:B---3--:R-:W-:Y:S01]  /*0340*/  NOP ;  /* 0x0000000000007918 */ /* 0x008fe20000000000 */
.L_x_5:
[----:B------:R-:W-:Y:S05]  /*0350*/  BSYNC.RECONVERGENT B0 ;  /* 0x0000000000007941 */ /* 0x000fea0003800200 */
.L_x_4:
[----:B------:R-:W-:Y:S04]  /*0360*/  BSSY.RECONVERGENT B0, `(.L_x_6) ;  /* 0x000000a000007945 */ /* 0x000fe80003800200 */
        /* <DEDUP_REMOVED lines=9> */
.L_x_7:
[----:B------:R-:W-:Y:S05]  /*0400*/  BSYNC.RECONVERGENT B0 ;  /* 0x0000000000007941 */ /* 0x000fea0003800200 */
.L_x_6:
[----:B------:R-:W3:Y:S01]  /*0410*/  LDCU.64 UR4, c[0x0][0x888] ;  /* 0x00011100ff0477ac */ /* 0x000ee20008000a00 */
[----:B------:R-:W-:Y:S02]  /*0420*/  UISETP.EQ.U32.AND UP1, UPT, UR8, URZ, UPT ;  /* 0x000000ff0800728c */ /* 0x000fe4000bf22070 */
[----:B------:R-:W-:Y:S02]  /*0430*/  UPLOP3.LUT UP3, UPT, UPT, UPT, UPT, 0x80, 0x8 ;  /* 0x000000000008789c */ /* 0x000fe40003f6f070 */
[----:B---3--:R-:W-:-:S04]  /*0440*/  UISETP.NE.U32.AND UP0, UPT, UR4, URZ, UPT ;  /* 0x000000ff0400728c */ /* 0x008fc8000bf05070 */
[----:B------:R-:W-:-:S04]  /*0450*/  UISETP.NE.AND.EX UP0, UPT, UR5, URZ, UPT, UP0 ;  /* 0x000000ff0500728c */ /* 0x000fc8000bf05300 */
[----:B------:R-:W-:-:S04]  /*0460*/  UISETP.EQ.OR.EX UP2, UPT, UR9, URZ, !UP0, UP1 ;  /* 0x000000ff0900728c */ /* 0x000fc8000c742710 */
[----:B------:R-:W-:-:S05]  /*0470*/  UP2UR UR61, UPR, URZ, 0x4 ;  /* 0x00000004ff3d7883 */ /* 0x000fca0008000000 */
[----:B------:R-:W-:Y:S07]  /*0480*/  BRA.U !UP2, `(.L_x_8) ;  /* 0x000000010a207547 */ /* 0x000fee000b800000 */
[----:B-----5:R-:W-:Y:S01]  /*0490*/  R2UR UR5, R72 ;  /* 0x00000000480572ca */ /* 0x020fe200000e0000 */
[----:B------:R-:W-:Y:S02]  /*04a0*/  UISETP.NE.U32.AND UP1, UPT, UR8, URZ, UPT ;  /* 0x000000ff0800728c */ /* 0x000fe4000bf25070 */
[----:B------:R-:W-:Y:S02]  /*04b0*/  USEL UR4, URZ, 0xffffffff, UP0 ;  /* 0xffffffffff047887 */ /* 0x000fe40008000000 */
[----:B------:R-:W-:-:S08]  /*04c0*/  UISETP.NE.AND.EX UP1, UPT, UR9, URZ, UPT, UP1 ;  /* 0x000000ff0900728c */ /* 0x000fd0000bf25310 */
[----:B------:R-:W-:-:S04]  /*04d0*/  UISETP.NE.AND UP0, UPT, UR5, URZ, UPT ;  /* 0x000000ff0500728c */ /* 0x000fc8000bf05270 */
[----:B------:R-:W-:-:S04]  /*04e0*/  @!UP1 USEL UR4, URZ, 0xffffffff, UP0 ;  /* 0xffffffffff049887 */ /* 0x000fc80008000000 */
[----:B------:R-:W-:-:S04]  /*04f0*/  ULOP3.LUT UR4, UR4, 0x1, URZ, 0xc0, !UPT ;  /* 0x0000000104047892 */ /* 0x000fc8000f8ec0ff */
[----:B------:R-:W-:-:S11]  /*0500*/  UISETP.NE.U32.AND UP3, UPT, UR4, 0x1, UPT ;  /* 0x000000010400788c */ /* 0x000fd6000bf65070 */
.L_x_8:
[----:B------:R-:W3:Y:S01]  /*0510*/  SHFL.IDX PT, R0, R148, RZ, 0x1f ;  /* 0x00001fff94007589 */ /* 0x000ee200000e0000 */
[----:B------:R-:W-:-:S04]  /*0520*/  UISETP.NE.AND UP0, UPT, UR18, 0x2, UPT ;  /* 0x000000021200788c */ /* 0x000fc8000bf05270 */
[----:B------:R-:W-:Y:S02]  /*0530*/  UISETP.EQ.AND UP1, UPT, UR27, URZ, !UP0 ;  /* 0x000000ff1b00728c */ /* 0x000fe4000c722270 */
[----:B------:R-:W-:-:S04]  /*0540*/  USEL UR34, URZ, 0x1, UP0 ;  /* 0x00000001ff227887 */ /* 0x000fc80008000000 */
[----:B------:R-:W-:Y:S02]  /*0550*/  PLOP3.LUT P3, PT, P1, PT, UP1, 0x80, 0x8 ;  /* 0x000000000008781c */ /* 0x000fe40000f6f018 */
[----:B---3--:R-:W-:-:S13]  /*0560*/  ISETP.NE.AND P0, PT, R0, RZ, PT ;  /* 0x000000ff0000720c */ /* 0x008fda0003f05270 */
[----:B------:R-:W-:Y:S05]  /*0570*/  @P0 BRA `(.L_x_9) ;  /* 0x0000000400880947 */ /* 0x000fea0003800000 */
[----:B------:R-:W-:Y:S01]  /*0580*/  ELECT P0, URZ, PT ;  /* 0x0000000000ff782f */ /* 0x000fe20003800000 */
[----:B------:R-:W-:-:S12]  /*0590*/  BSSY.RECONVERGENT B0, `(.L_x_9) ;  /* 0x0000060000007945 */ /* 0x000fd80003800200 */
[----:B------:R-:W-:Y:S05]  /*05a0*/  @!P0 BRA `(.L_x_10) ;  /* 0x0000000400788947 */ /* 0x000fea0003800000 */
[----:B------:R-:W-:Y:S01]  /*05b0*/  UMOV UR4, 0x400 ;  /* 0x0000040000047882 */ /* 0x000fe20000000000 */
[----:B------:R-:W-:Y:S01]  /*05c0*/  UMOV UR8, 0x1 ;  /* 0x0000000100087882 */ /* 0x000fe20000000000 */
[----:B------:R-:W-:Y:S01]  /*05d0*/  UMOV UR6, 0x2 ;  /* 0x0000000200067882 */ /* 0x000fe20000000000 */
[----:B------:R-:W-:Y:S02]  /*05e0*/  ULEA UR4, UR55, UR4, 0x18 ;  /* 0x0000000437047291 */ /* 0x000fe4000f8ec0ff */
[----:B------:R-:W-:-:S04]  /*05f0*/  UIADD3 UR8, UPT, UPT, -UR8, 0x100000, URZ ;  /* 0x0010000008087890 */ /* 0x000fc8000fffe1ff */
[----:B------:R-:W-:Y:S02]  /*0600*/  USHF.L.U32 UR9, UR8, 0xb, URZ ;  /* 0x0000000b08097899 */ /* 0x000fe400080006ff */
[----:B------:R-:W-:Y:S02]  /*0610*/  USHF.L.U32 UR8, UR8, 0x1, URZ ;  /* 0x0000000108087899 */ /* 0x000fe400080006ff */
[----:B------:R-:W-:-:S04]  /*0620*/  UIADD3 UR6, UPT, UPT, -UR6, 0x100000, URZ ;  /* 0x0010000006067890 */ /* 0x000fc8000fffe1ff */
[----:B------:R-:W-:Y:S02]  /*0630*/  USHF.L.U32 UR7, UR6, 0xb, URZ ;  /* 0x0000000b06077899 */ /* 0x000fe400080006ff */
[----:B------:R-:W-:Y:S01]  /*0640*/  USHF.L.U32 UR6, UR6, 0x1, URZ ;  /* 0x0000000106067899 */ /* 0x000fe200080006ff */
[----:B------:R-:W3:Y:S03]  /*0650*/  FENCE.VIEW.ASYNC.S ;  /* 0x00000000000073c6 */ /* 0x000ee60000000000 */
[----:B---3--:R3:W4:Y:S08]  /*0660*/  SYNCS.EXCH.64 URZ, [UR4], UR8 ;  /* 0x0000000804ff75b2 */ /* 0x0087300008000100 */
[----:B------:R3:W1:Y:S01]  /*0670*/  SYNCS.EXCH.64 URZ, [UR4+0x148], UR6 ;  /* 0x0001480604ff75b2 */ /* 0x0006620008000100 */
        /* <DEDUP_REMOVED lines=79> */
[----:B------:R3:W1:Y:S02]  /*0b70*/  SYNCS.EXCH.64 URZ, [UR4+0x288], UR6 ;  /* 0x0002880604ff75b2 */ /* 0x0006640008000100 */
[----:B---34-:R-:W-:Y:S01]  /*0b80*/  NOP ;  /* 0x0000000000007918 */ /* 0x018fe20000000000 */
.L_x_10:
[----:B------:R-:W-:Y:S05]  /*0b90*/  BSYNC.RECONVERGENT B0 ;  /* 0x0000000000007941 */ /* 0x000fea0003800200 */
.L_x_9:
[----:B------:R-:W3:Y:S01]  /*0ba0*/  SHFL.IDX PT, R0, R148, RZ, 0x1f ;  /* 0x00001fff94007589 */ /* 0x000ee200000e0000 */
[----:B------:R-:W-:Y:S01]  /*0bb0*/  NOP ;  /* 0x0000000000007918 */ /* 0x000fe20000000000 */
[----:B---3--:R-:W-:-:S13]  /*0bc0*/  ISETP.NE.AND P0, PT, R0, 0x1, PT ;  /* 0x000000010000780c */ /* 0x008fda0003f05270 */
[----:B------:R-:W-:Y:S05]  /*0bd0*/  @P0 BRA `(.L_x_11) ;  /* 0x00000000003c0947 */ /* 0x000fea0003800000 */
        /* <DEDUP_REMOVED lines=10> */
[----:B------:R-:W-:Y:S01]  /*0c80*/  ELECT P0, URZ, PT ;  /* 0x0000000000ff782f */ /* 0x000fe20003800000 */
[----:B------:R-:W3:Y:S02]  /*0c90*/  FENCE.VIEW.ASYNC.S ;  /* 0x00000000000073c6 */ /* 0x000ee40000000000 */
[----:B---3--:R3:W4:Y:S08]  /*0ca0*/  SYNCS.EXCH.64 URZ, [UR4+0x290], UR8 ;  /* 0x0002900804ff75b2 */ /* 0x0087300008000100 */
[----:B------:R3:W1:Y:S01]  /*0cb0*/  SYNCS.EXCH.64 URZ, [UR4+0x298], UR6 ;  /* 0x0002980604ff75b2 */ /* 0x0006620008000100 */
[----:B------:R-:W-:Y:S01]  /*0cc0*/  NOP ;  /* 0x0000000000007918 */ /* 0x000fe20000000000 */
.L_x_11:
[----:B------:R-:W2:Y:S01]  /*0cd0*/  SHFL.IDX PT, R0, R148, RZ, 0x1f ;  /* 0x00001fff94007589 */ /* 0x000ea200000e0000 */
[----:B------:R-:W-:Y:S01]  /*0ce0*/  NOP ;  /* 0x0000000000007918 */ /* 0x000fe20000000000 */
[----:B--2---:R-:W-:-:S13]  /*0cf0*/  ISETP.NE.AND P0, PT, R0, 0x3, PT ;  /* 0x000000030000780c */ /* 0x004fda0003f05270 */
[----:B------:R-:W-:Y:S05]  /*0d00*/  @P0 BRA `(.L_x_12) ;  /* 0x00000000002c0947 */ /* 0x000fea0003800000 */
[----:B---3--:R-:W-:Y:S01]  /*0d10*/  UMOV UR6, 0x400 ;  /* 0x0000040000067882 */ /* 0x008fe20000000000 */
[----:B------:R-:W-:Y:S01]  /*0d20*/  UMOV UR4, 0x20 ;  /* 0x0000002000047882 */ /* 0x000fe20000000000 */
[----:B------:R-:W-:Y:S02]  /*0d30*/  ULEA UR6, UR55, UR6, 0x18 ;  /* 0x0000000637067291 */ /* 0x000fe4000f8ec0ff */
[----:B------:R-:W-:-:S04]  /*0d40*/  UIADD3 UR4, UPT, UPT, -UR4, 0x100000, URZ ;  /* 0x0010000004047890 */ /* 0x000fc8000fffe1ff */
[----:B------:R-:W-:Y:S02]  /*0d50*/  USHF.L.U32 UR5, UR4, 0xb, URZ ;  /* 0x0000000b04057899 */ /* 0x000fe400080006ff */
[----:B------:R-:W-:Y:S01]  /*0d60*/  USHF.L.U32 UR4, UR4, 0x1, URZ ;  /* 0x0000000104047899 */ /* 0x000fe200080006ff */
[----:B------:R-:W-:Y:S01]  /*0d70*/  ELECT P0, URZ, PT ;  /* 0x0000000000ff782f */ /* 0x000fe20003800000 */
[----:B------:R-:W2:Y:S10]  /*0d80*/  FENCE.VIEW.ASYNC.S ;  /* 0x00000000000073c6 */ /* 0x000eb40000000000 */
[----:B--2---:R2:W3:Y:S01]  /*0d90*/  SYNCS.EXCH.64 URZ, [UR6+0x2a0], UR4 ;  /* 0x0002a00406ff75b2 */ /* 0x0044e20008000100 */
[----:B------:R2:W1:Y:S01]  /*0da0*/  SYNCS.EXCH.64 URZ, [UR6+0x2a8], UR4 ;  /* 0x0002a80406ff75b2 */ /* 0x0004620008000100 */
[----:B------:R-:W-:Y:S01]  /*0db0*/  NOP ;  /* 0x0000000000007918 */ /* 0x000fe20000000000 */
.L_x_12:
[----:B------:R-:W4:Y:S01]  /*0dc0*/  SHFL.IDX PT, R0, R148, RZ, 0x1f ;  /* 0x00001fff94007589 */ /* 0x000f2200000e0000 */
[----:B------:R-:W-:Y:S01]  /*0dd0*/  NOP ;  /* 0x0000000000007918 */ /* 0x000fe20000000000 */
[----:B----4-:R-:W-:-:S13]  /*0de0*/  ISETP.NE.AND P0, PT, R0, 0x4, PT ;  /* 0x000000040000780c */ /* 0x010fda0003f05270 */
[----:B------:R-:W-:Y:S05]  /*0df0*/  @P0 BRA `(.L_x_13) ;  /* 0x0000000000480947 */ /* 0x000fea0003800000 */
[----:B--23--:R-:W-:Y:S01]  /*0e00*/  UMOV UR4, 0x3a0 ;  /* 0x000003a000047882 */ /* 0x00cfe20000000000 */
[----:B------:R-:W-:Y:S01]  /*0e10*/  UMOV UR6, 0x400 ;  /* 0x0000040000067882 */ /* 0x000fe20000000000 */
[----:B------:R-:W-:Y:S01]  /*0e20*/  USEL UR4, UR4, 0x320, UP3 ;  /* 0x0000032004047887 */ /* 0x000fe20009800000 */
        /* <DEDUP_REMOVED lines=9> */
[----:B------:R-:W2:Y:S02]  /*0ec0*/  FENCE.VIEW.ASYNC.S ;  /* 0x00000000000073c6 */ /* 0x000ea40000000000 */
[----:B--2---:R4:W2:Y:S08]  /*0ed0*/  SYNCS.EXCH.64 URZ, [UR6+0x2b0], UR8 ;  /* 0x0002b00806ff75b2 */ /* 0x0048b00008000100 */
[----:B------:R4:W3:Y:S01]  /*0ee0*/  SYNCS.EXCH.64 URZ, [UR6+0x2c0], UR4 ;  /* 0x0002c00406ff75b2 */ /* 0x0008e20008000100 */
[----:B------:R4:W1:Y:S01]  /*0ef0*/  SYNCS.EXCH.64 URZ, [UR6+0x2b8], UR8 ;  /* 0x0002b80806ff75b2 */ /* 0x0008620008000100 */
[----:B------:R4:W1:Y:S02]  /*0f00*/  SYNCS.EXCH.64 URZ, [UR6+0x2c8], UR4 ;  /* 0x0002c80406ff75b2 */ /* 0x0008640008000100 */
[----:B----4-:R-:W-:Y:S01]  /*0f10*/  NOP ;  /* 0x0000000000007918 */ /* 0x010fe20000000000 */
.L_x_13:
[----:B------:R-:W4:Y:S01]  /*0f20*/  SHFL.IDX PT, R0, R148, RZ, 0x1f ;  /* 0x00001fff94007589 */ /* 0x000f2200000e0000 */
[----:B------:R-:W-:Y:S01]  /*0f30*/  NOP ;  /* 0x0000000000007918 */ /* 0x000fe20000000000 */
[----:B----4-:R-:W-:-:S13]  /*0f40*/  ISETP.NE.AND P0, PT, R0, 0x5, PT ;  /* 0x000000050000780c */ /* 0x010fda0003f05270 */
[----:B------:R-:W-:Y:S05]  /*0f50*/  @P0 BRA `(.L_x_14) ;  /* 0x0000000000540947 */ /* 0x000fea0003800000 */
[----:B--23--:R-:W-:Y:S01]  /*0f60*/  UMOV UR4, 0x400 ;  /* 0x0000040000047882 */ /* 0x00cfe20000000000 */
        /* <DEDUP_REMOVED lines=14> */
[----:B------:R4:W1:Y:S01]  /*1050*/  SYNCS.EXCH.64 URZ, [UR4+0x2f8], UR8 ;  /* 0x0002f80804ff75b2 */ /* 0x0008620008000100 */
[----:B------:R4:W1:Y:S01]  /*1060*/  SYNCS.EXCH.64 URZ, [UR4+0x2e0], UR6 ;  /* 0x0002e00604ff75b2 */ /* 0x0008620008000100 */
[----:B------:R4:W1:Y:S01]  /*1070*/  SYNCS.EXCH.64 URZ, [UR4+0x300], UR8 ;  /* 0x0003000804ff75b2 */ /* 0x0008620008000100 */
[----:B------:R4:W1:Y:S01]  /*1080*/  SYNCS.EXCH.64 URZ, [UR4+0x2e8], UR6 ;  /* 0x0002e80604ff75b2 */ /* 0x0008620008000100 */
[----:B------:R4:W1:Y:S02]  /*1090*/  SYNCS.EXCH.64 URZ, [UR4+0x308], UR8 ;  /* 0x0003080804ff75b2 */ /* 0x0008640008000100 */
[----:B----4-:R-:W-:Y:S01]  /*10a0*/  NOP ;  /* 0x0000000000007918 */ /* 0x010fe20000000000 */
.L_x_14:
[----:B------:R-:W4:Y:S01]  /*10b0*/  SHFL.IDX PT, R0, R148, RZ, 0x1f ;  /* 0x00001fff94007589 */ /* 0x000f2200000e0000 */
[----:B------:R-:W-:Y:S01]  /*10c0*/  ISETP.NE.OR P1, PT, RZ, UR18, !P1 ;  /* 0x00000012ff007c0c */ /* 0x000fe2000cf25670 */
[----:B------:R-:W-:Y:S01]  /*10d0*/  NOP ;  /* 0x0000000000007918 */ /* 0x000fe20000000000 */
[----:B----4-:R-:W-:-:S13]  /*10e0*/  ISETP.NE.AND P0, PT, R0, 0x3, PT ;  /* 0x000000030000780c */ /* 0x010fda0003f05270 */
[----:B------:R-:W-:Y:S05]  /*10f0*/  @P0 BRA `(.L_x_15) ;  /* 0x0000000000340947 */ /* 0x000fea0003800000 */
[----:B--23--:R-:W-:Y:S01]  /*1100*/  UMOV UR4, 0x400 ;  /* 0x0000040000047882 */ /* 0x00cfe20000000000 */
[----:B------:R-:W-:Y:S01]  /*1110*/  UMOV UR6, 0x20 ;  /* 0x0000002000067882 */ /* 0x000fe20000000000 */
[----:B------:R-:W-:Y:S02]  /*1120*/  ULEA UR4, UR55, UR4, 0x18 ;  /* 0x0000000437047291 */ /* 0x000fe4000f8ec0ff */
[----:B------:R-:W-:-:S04]  /*1130*/  UIADD3 UR6, UPT, UPT, -UR6, 0x100000, URZ ;  /* 0x0010000006067890 */ /* 0x000fc8000fffe1ff */
[----:B------:R-:W-:Y:S02]  /*1140*/  USHF.L.U32 UR7, UR6, 0xb, URZ ;  /* 0x0000000b06077899 */ /* 0x000fe400080006ff */
[----:B------:R-:W-:Y:S01]  /*1150*/  USHF.L.U32 UR6, UR6, 0x1, URZ ;  /* 0x0000000106067899 */ /* 0x000fe200080006ff */
[----:B------:R-:W-:Y:S01]  /*1160*/  ELECT P0, URZ, PT ;  /* 0x0000000000ff782f */ /* 0x000fe20003800000 */
[----:B------:R-:W2:Y:S10]  /*1170*/  FENCE.VIEW.ASYNC.S ;  /* 0x00000000000073c6 */ /* 0x000eb40000000000 */
[----:B--2---:R4:W2:Y:S01]  /*1180*/  SYNCS.EXCH.64 URZ, [UR4+0x310], UR6 ;  /* 0x0003100604ff75b2 */ /* 0x0048a20008000100 */
[----:B------:R4:W3:Y:S01]  /*1190*/  SYNCS.EXCH.64 URZ, [UR4+0x320], UR6 ;  /* 0x0003200604ff75b2 */ /* 0x0008e20008000100 */
[----:B------:R4:W1:Y:S01]  /*11a0*/  SYNCS.EXCH.64 URZ, [UR4+0x318], UR6 ;  /* 0x0003180604ff75b2 */ /* 0x0008620008000100 */
[----:B------:R4:W1:Y:S02]  /*11b0*/  SYNCS.EXCH.64 URZ, [UR4+0x328], UR6 ;  /* 0x0003280604ff75b2 */ /* 0x0008640008000100 */
[----:B----4-:R-:W-:Y:S01]  /*11c0*/  NOP ;  /* 0x0000000000007918 */ /* 0x010fe20000000000 */
.L_x_15:
[----:B------:R-:W-:Y:S01]  /*11d0*/  VOTEU.ALL UP0, P1 ;  /* 0x0000000000ff7886 */ /* 0x000fe20000800000 */
[----:B--23--:R-:W-:Y:S01]  /*11e0*/  UMOV UR4, 0x20 ;  /* 0x0000002000047882 */ /* 0x00cfe20000000000 */
[----:B------:R-:W2:Y:S01]  /*11f0*/  LDCU UR7, c[0x0][0x36c] ;  /* 0x00006d80ff0777ac */ /* 0x000ea20008000800 */
[----:B------:R-:W-:Y:S01]  /*1200*/  NOP ;  /* 0x0000000000007918 */ /* 0x000fe20000000000 */
[----:B------:R-:W-:Y:S01]  /*1210*/  LOP3.LUT R0, R142, 0x1f, RZ, 0xc0, !PT ;  /* 0x0000001f8e007812 */ /* 0x000fe200078ec0ff */
[----:B------:R-:W-:Y:S01]  /*1220*/  @!UP0 UMOV UR6, 0x400 ;  /* 0x0000040000068882 */ /* 0x000fe20000000000 */
[----:B------:R-:W-:-:S04]  /*1230*/  @!UP0 UIADD3 UR4, UPT, UPT, -UR4, 0x100000, URZ ;  /* 0x0010000004048890 */ /* 0x000fc8000fffe1ff */
[----:B------:R-:W-:Y:S02]  /*1240*/  @!UP0 USHF.L.U32 UR5, UR4, 0xb, URZ ;  /* 0x0000000b04058899 */ /* 0x000fe400080006ff */
[----:B------:R-:W-:Y:S02]  /*1250*/  @!UP0 USHF.L.U32 UR4, UR4, 0x1, URZ ;  /* 0x0000000104048899 */ /* 0x000fe400080006ff */
[----:B------:R-:W-:Y:S01]  /*1260*/  @!UP0 ULEA UR6, UR55, UR6, 0x18 ;  /* 0x0000000637068291 */ /* 0x000fe2000f8ec0ff */
[----:B------:R-:W-:Y:S01]  /*1270*/  VOTEU.ALL UP0, P1 ;  /* 0x0000000000ff7886 */ /* 0x000fe20000800000 */
[----:B------:R-:W-:Y:S02]  /*1280*/  UISETP.NE.AND UP4, UPT, UR18, URZ, UPT ;  /* 0x000000ff1200728c */ /* 0x000fe4000bf85270 */
[----:B--2---:R-:W-:Y:S01]  /*1290*/  UISETP.EQ.U32.AND UP5, UPT, UR7, 0x1, UPT ;  /* 0x000000010700788c */ /* 0x004fe2000bfa2070 */
[----:B------:R-:W2:Y:S07]  /*12a0*/  FENCE.VIEW.ASYNC.S ;  /* 0x00000000000073c6 */ /* 0x000eae0000000000 */
[----:B--2---:R2:W3:Y:S01]  /*12b0*/  @!UP0 SYNCS.EXCH.64 URZ, [UR6+0x330], UR4 ;  /* 0x0003300406ff85b2 */ /* 0x0044e20008000100 */
[----:B------:R-:W-:Y:S05]  /*12c0*/  BRA.U !UP5, `(.L_x_16) ;  /* 0x000000010d087547 */ /* 0x000fea000b800000 */
[----:B-1-3--:R-:W-:Y:S01]  /*12d0*/  UCGABAR_ARV ;  /* 0x00000000000079c7 */ /* 0x00afe20008000000 */
[----:B------:R-:W-:Y:S05]  /*12e0*/  BRA `(.L_x_17) ;  /* 0x0000000000047947 */ /* 0x000fea0003800000 */
.L_x_16:
[----:B-1-3--:R-:W-:Y:S01]  /*12f0*/  NOP ;  /* 0x0000000000007918 */ /* 0x00afe20000000000 */
.L_x_17:
[----:B------:R-:W1:Y:S01]  /*1300*/  S2UR UR29, SR_CTAID.X ;  /* 0x00000000001d79c3 */ /* 0x000e620000002500 */
[----:B------:R-:W-:-:S05]  /*1310*/  CS2R.32 R3, SR_CgaSize ;  /* 0x0000000000037805 */ /* 0x000fca0000008a00 */
[----:B------:R-:W-:-:S05]  /*1320*/  IMAD R3, R3, -0xa0, RZ ;  /* 0xffffff6003037824 */ /* 0x000fca00078e02ff */
[----:B--2---:R-:W-:-:S14]  /*1330*/  R2UR UR5, R3 ;  /* 0x00000000030572ca */ /* 0x004fdc00000e0000 */
[----:B------:R-:W2:Y:S01]  /*1340*/  LDCU UR5, c[0x0][UR5+0x2b0] ;  /* 0x00005600050577ac */ /* 0x000ea20008000800 */
[----:B------:R-:W-:-:S05]  /*1350*/  CS2R.32 R3, SR_CgaSize ;  /* 0x0000000000037805 */ /* 0x000fca0000008a00 */
[----:B------:R-:W-:-:S05]  /*1360*/  IMAD R3, R3, -0xa0, RZ ;  /* 0xffffff6003037824 */ /* 0x000fca00078e02ff */
[----:B------:R-:W-:-:S14]  /*1370*/  R2UR UR4, R3 ;  /* 0x00000000030472ca */ /* 0x000fdc00000e0000 */
[----:B------:R-:W3:Y:S01]  /*1380*/  LDCU UR4, c[0x0][UR4+0x2b4] ;  /* 0x00005680040477ac */ /* 0x000ee20008000800 */
[----:B------:R-:W4:Y:S01]  /*1390*/  S2UR UR7, SR_CTAID.Y ;  /* 0x00000000000779c3 */ /* 0x000f220000002600 */
[----:B------:R-:W3:Y:S01]  /*13a0*/  LDCU UR19, c[0x0][0xb24] ;  /* 0x00016480ff1377ac */ /* 0x000ee20008000800 */
[----:B------:R-:W-:-:S05]  /*13b0*/  CS2R.32 R3, SR_CgaSize ;  /* 0x0000000000037805 */ /* 0x000fca0000008a00 */
[----:B------:R-:W-:-:S05]  /*13c0*/  IMAD R3, R3, -0xa0, RZ ;  /* 0xffffff6003037824 */ /* 0x000fca00078e02ff */
[----:B------:R-:W-:-:S14]  /*13d0*/  R2UR UR60, R3 ;  /* 0x00000000033c72ca */ /* 0x000fdc00000e0000 */
[----:B------:R-:W3:Y:S01]  /*13e0*/  LDCU UR60, c[0x0][UR60+0x2a0] ;  /* 0x000054003c3c77ac */ /* 0x000ee20008000800 */
[----:B------:R-:W1:Y:S01]  /*13f0*/  S2UR UR36, SR_CTAID.Z ;  /* 0x00000000002479c3 */ /* 0x000e620000002700 */
[----:B------:R-:W-:-:S05]  /*1400*/  CS2R.32 R3, SR_CgaSize ;  /* 0x0000000000037805 */ /* 0x000fca0000008a00 */
[----:B------:R-:W-:-:S05]  /*1410*/  IMAD R3, R3, -0xa0, RZ ;  /* 0xffffff6003037824 */ /* 0x000fca00078e02ff */
[----:B------:R-:W-:-:S14]  /*1420*/  R2UR UR57, R3 ;  /* 0x00000000033972ca */ /* 0x000fdc00000e0000 */
[----:B------:R-:W3:Y:S01]  /*1430*/  LDCU UR57, c[0x0][UR57+0x2a4] ;  /* 0x00005480393977ac */ /* 0x000ee20008000800 */
[----:B------:R-:W-:Y:S02]  /*1440*/  UISETP.GT.U32.AND UP0, UPT, UR27, 0xffff, UPT ;  /* 0x0000ffff1b00788c */ /* 0x000fe4000bf04070 */
[----:B------:R-:W-:Y:S01]  /*1450*/  USHF.L.U32 UR24, UR55, 0xa, URZ ;  /* 0x0000000a37187899 */ /* 0x000fe200080006ff */
[----:B-1----:R-:W-:Y:S01]  /*1460*/  I2FP.F32.U32 R3, UR29 ;  /* 0x0000001d00037c45 */ /* 0x002fe20008201000 */
[----:B------:R-:W-:Y:S01]  /*1470*/  UMOV UR31, 0x5 ;  /* 0x00000005001f7882 */ /* 0x000fe20000000000 */
[----:B------:R-:W1:Y:S03]  /*1480*/  LDCU UR40, c[0x0][0xb24] ;  /* 0x00016480ff2877ac */ /* 0x000e660008000800 */
[----:B--2---:R-:W-:Y:S01]  /*1490*/  FMUL R3, R3, UR5 ;  /* 0x0000000503037c20 */ /* 0x004fe20008400000 */
[----:B------:R-:W-:Y:S01]  /*14a0*/  USEL UR5, UR27, 0xffff, !UP0 ;  /* 0x0000ffff1b057887 */ /* 0x000fe2000c000000 */
[----:B----4-:R-:W-:Y:S01]  /*14b0*/  I2FP.F32.U32 R2, UR7 ;  /* 0x0000000700027c45 */ /* 0x010fe20008201000 */
[----:B------:R-:W2:Y:S03]  /*14c0*/  LDCU UR30, c[0x0][0xb30] ;  /* 0x00016600ff1e77ac */ /* 0x000ea60008000800 */
[----:B------:R-:W4:Y:S01]  /*14d0*/  F2I.U32.TRUNC.NTZ R3, R3 ;  /* 0x0000000300037305 */ /* 0x000f22000020f000 */
[----:B---3--:R-:W-:Y:S01]  /*14e0*/  FMUL R2, R2, UR4 ;  /* 0x0000000402027c20 */ /* 0x008fe20008400000 */
[----:B------:R-:W-:-:S02]  /*14f0*/  ULOP3.LUT UR25, UR5, 0xffff, URZ, 0xc0, !UPT ;  /* 0x0000ffff05197892 */ /* 0x000fc4000f8ec0ff */
[----:B------:R-:W-:Y:S01]  /*1500*/  UISETP.GE.AND UP2, UPT, UR19, 0x1, UPT ;  /* 0x000000011300788c */ /* 0x000fe2000bf46270 */
[----:B------:R-:W-:-:S03]  /*1510*/  UMOV UR46, UR7 ;  /* 0x00000007002e7c82 */ /* 0x000fc60008000000 */
[----:B------:R-:W3:Y:S01]  /*1520*/  F2I.U32.TRUNC.NTZ R2, R2 ;  /* 0x0000000200027305 */ /* 0x000ee2000020f000 */
[----:B------:R-:W-:Y:S01]  /*1530*/  UMOV UR45, UR29 ;  /* 0x0000001d002d7c82 */ /* 0x000fe20008000000 */
[----:B----4-:R-:W-:Y:S02]  /*1540*/  R2UR UR4, R3 ;  /* 0x00000000030472ca */ /* 0x010fe400000e0000 */
[----:B------:R-:W-:Y:S02]  /*1550*/  PRMT R3, RZ, 0x7610, R3 ;  /* 0x00007610ff037816 */ /* 0x000fe40000000003 */
[----:B---3--:R-:W-:Y:S02]  /*1560*/  R2UR UR6, R2 ;  /* 0x00000000020672ca */ /* 0x008fe400000e0000 */
[----:B------:R-:W-:-:S07]  /*1570*/  PRMT R2, RZ, 0x7610, R2 ;  /* 0x00007610ff027816 */ /* 0x000fce0000000002 */
[----:B------:R-:W-:-:S04]  /*1580*/  UIADD3 UR5, UPT, UPT, -UR4, URZ, URZ ;  /* 0x000000ff04057290 */ /* 0x000fc8000fffe1ff */
[----:B------:R-:W-:Y:S02]  /*1590*/  UIMAD UR60, UR60, UR5, UR29 ;  /* 0x000000053c3c72a4 */ /* 0x000fe4000f8e021d */
[----:B------:R-:W-:-:S04]  /*15a0*/  UIADD3 UR4, UPT, UPT, -UR6, URZ, URZ ;  /* 0x000000ff06047290 */ /* 0x000fc8000fffe1ff */
[----:B------:R-:W-:Y:S01]  /*15b0*/  UIMAD UR57, UR57, UR4, UR7 ;  /* 0x00000004393972a4 */ /* 0x000fe2000f8e0207 */
[----:B-12---:R-:W-:Y:S11]  /*15c0*/  BRA.U UP4, `(.L_x_18) ;  /* 0x00000001043c7547 */ /* 0x006ff6000b800000 */
[----:B------:R-:W-:Y:S02]  /*15d0*/  UISETP.GT.U32.AND UP0, UPT, UR60, 0x1, UPT ;  /* 0x000000013c00788c */ /* 0x000fe4000bf04070 */
[----:B------:R-:W-:Y:S02]  /*15e0*/  ULOP3.LUT UR4, UR60, 0xfffffffe, URZ, 0xc0, !UPT ;  /* 0xfffffffe3c047892 */ /* 0x000fe4000f8ec0ff */
[----:B------:R-:W-:Y:S02]  /*15f0*/  UISETP.NE.AND UP1, UPT, UR57, URZ, UP0 ;  /* 0x000000ff3900728c */ /* 0x000fe40008725270 */
[----:B------:R-:W-:Y:S02]  /*1600*/  UISETP.NE.AND UP0, UPT, UR57, 0x1, UP0 ;  /* 0x000000013900788c */ /* 0x000fe40008705270 */
[----:B------:R-:W-:Y:S02]  /*1610*/  USEL UR7, URZ, 0x1, UP1 ;  /* 0x00000001ff077887 */ /* 0x000fe40008800000 */
[----:B------:R-:W-:-:S02]  /*1620*/  USEL UR6, URZ, 0x4, UP0 ;  /* 0x00000004ff067887 */ /* 0x000fc40008000000 */
[----:B------:R-:W-:Y:S02]  /*1630*/  USEL UR5, URZ, 0x2, UP1 ;  /* 0x00000002ff057887 */ /* 0x000fe40008800000 */
[----:B------:R-:W-:Y:S02]  /*1640*/  ULEA UR4, UR57, UR4, 0x1 ;  /* 0x0000000439047291 */ /* 0x000fe4000f8e08ff */
[----:B------:R-:W-:Y:S02]  /*1650*/  USEL UR8, URZ, 0x8, UP0 ;  /* 0x00000008ff087887 */ /* 0x000fe40008000000 */
[----:B------:R-:W-:-:S03]  /*1660*/  UIADD3 UR5, UPT, UPT, UR5, UR6, UR7 ;  /* 0x0000000605057290 */ /* 0x000fc6000fffe007 */
[----:B------:R-:W-:Y:S01]  /*1670*/  UMOV UR6, 0x3 ;  /* 0x0000000300067882 */ /* 0x000fe20000000000 */
[----:B------:R-:W-:Y:S02]  /*1680*/  UIADD3 UR5, UPT, UPT, UR5, UR8, URZ ;  /* 0x0000000805057290 */ /* 0x000fe4000fffe0ff */
[----:B------:R-:W-:-:S04]  /*1690*/  USHF.L.U32 UR4, UR6, UR4, URZ ;  /* 0x0000000406047299 */ /* 0x000fc800080006ff */
[----:B------:R-:W-:Y:S02]  /*16a0*/  MOV R3, UR5 ;  /* 0x0000000500037c02 */ /* 0x000fe40008000f00 */
[----:B------:R-:W-:Y:S02]  /*16b0*/  MOV R2, UR4 ;  /* 0x0000000400027c02 */ /* 0x000fe40008000f00 */
.L_x_18:
[----:B------:R-:W-:Y:S05]  /*16c0*/  BRA.U !UP2, `(.L_x_19) ;  /* 0x000000010ad47547 */ /* 0x000fea000b800000 */
[----:B------:R-:W1:Y:S01]  /*16d0*/  LDCU.128 UR20, c[0x0][0xb10] ;  /* 0x00016200ff1477ac */ /* 0x000e620008000c00 */
[----:B------:R-:W2:Y:S01]  /*16e0*/  LDCU UR6, c[0x0][0x370] ;  /* 0x00006e00ff0677ac */ /* 0x000ea20008000800 */
[----:B------:R-:W3:Y:S01]  /*16f0*/  LDCU UR5, c[0x0][0x374] ;  /* 0x00006e80ff0577ac */ /* 0x000ee20008000800 */
[----:B------:R-:W4:Y:S01]  /*1700*/  LDCU UR26, c[0x0][0xb0c] ;  /* 0x00016180ff1a77ac */ /* 0x000f220008000800 */
[----:B------:R-:W4:Y:S01]  /*1710*/  LDCU UR4, c[0x0][0xb20] ;  /* 0x00016400ff0477ac */ /* 0x000f220008000800 */
[----:B------:R-:W4:Y:S01]  /*1720*/  LDCU.64 UR8, c[0x0][0xb28] ;  /* 0x00016500ff0877ac */ /* 0x000f220008000a00 */
[----:B-1----:R-:W-:Y:S02]  /*1730*/  UISETP.NE.AND UP0, UPT, UR22, 0x1, UPT ;  /* 0x000000011600788c */ /* 0x002fe4000bf05270 */
[----:B---3--:R-:W-:Y:S02]  /*1740*/  UIMAD.WIDE.U32 UR10, UR5, UR23, URZ ;  /* 0x00000017050a72a5 */ /* 0x008fe4000f8e00ff */
[----:B--2---:R-:W-:-:S02]  /*1750*/  UIMAD.WIDE.U32 UR12, UR6, UR20, URZ ;  /* 0x00000014060c72a5 */ /* 0x004fc4000f8e00ff */
[----:B----4-:R-:W-:Y:S02]  /*1760*/  UISETP.NE.AND UP1, UPT, UR26, 0x1, UPT ;  /* 0x000000011a00788c */ /* 0x010fe4000bf25270 */
[----:B------:R-:W-:Y:S01]  /*1770*/  UISETP.NE.AND UP2, UPT, UR19, 0x1, UPT ;  /* 0x000000011300788c */ /* 0x000fe2000bf45270 */
[----:B------:R-:W-:Y:S02]  /*1780*/  UMOV UR10, UR11 ;  /* 0x0000000b000a7c82 */ /* 0x000fe40008000000 */
[----:B------:R-:W-:Y:S01]  /*1790*/  UMOV UR12, UR13 ;  /* 0x0000000d000c7c82 */ /* 0x000fe20008000000 */
[----:B------:R-:W-:Y:S02]  /*17a0*/  @UP0 USHF.R.U32.HI UR5, URZ, UR4, UR10 ;  /* 0x00000004ff050299 */ /* 0x000fe4000801160a */
[----:B------:R-:W-:Y:S02]  /*17b0*/  UIMAD.WIDE.U32 UR16, UR46, UR23, URZ ;  /* 0x000000172e1072a5 */ /* 0x000fe4000f8e00ff */
[----:B------:R-:W-:-:S02]  /*17c0*/  UIMAD.WIDE.U32 UR10, UR5, UR8, URZ ;  /* 0x00000008050a72a5 */ /* 0x000fc4000f8e00ff */
[----:B------:R-:W-:Y:S02]  /*17d0*/  @UP1 USHF.R.U32.HI UR6, URZ, UR21, UR12 ;  /* 0x00000015ff061299 */ /* 0x000fe4000801160c */
[----:B------:R-:W-:Y:S02]  /*17e0*/  UIMAD.WIDE.U32 UR14, UR29, UR20, URZ ;  /* 0x000000141d0e72a5 */ /* 0x000fe4000f8e00ff */
[----:B------:R-:W-:Y:S01]  /*17f0*/  UIMAD.WIDE.U32 UR12, UR6, UR8, URZ ;  /* 0x00000008060c72a5 */ /* 0x000fe2000f8e00ff */
[----:B------:R-:W-:Y:S01]  /*1800*/  UMOV UR16, UR17 ;  /* 0x0000001100107c82 */ /* 0x000fe20008000000 */
[----:B------:R-:W-:Y:S01]  /*1810*/  UMOV UR10, UR11 ;  /* 0x0000000b000a7c82 */ /* 0x000fe20008000000 */
[----:B------:R-:W-:Y:S02]  /*1820*/  USHF.R.U32.HI UR16, URZ, UR4, UR16 ;  /* 0x00000004ff107299 */ /* 0x000fe40008011610 */
[----:B------:R-:W-:Y:S02]  /*1830*/  @UP2 USHF.R.U32.HI UR5, URZ, UR9, UR10 ;  /* 0x00000009ff052299 */ /* 0x000fe4000801160a */
[----:B------:R-:W-:Y:S01]  /*1840*/  UMOV UR7, UR13 ;  /* 0x0000000d00077c82 */ /* 0x000fe20008000000 */
[----:B------:R-:W-:Y:S01]  /*1850*/  UMOV UR14, UR15 ;  /* 0x0000000f000e7c82 */ /* 0x000fe20008000000 */
[----:B------:R-:W-:-:S02]  /*1860*/  @UP2 USHF.R.U32.HI UR6, URZ, UR9, UR7 ;  /* 0x00000009ff062299 */ /* 0x000fc40008011607 */
[----:B------:R-:W-:Y:S02]  /*1870*/  USHF.R.U32.HI UR14, URZ, UR21, UR14 ;  /* 0x00000015ff0e7299 */ /* 0x000fe4000801160e */
[----:B------:R-:W-:Y:S02]  /*1880*/  USEL UR4, UR46, UR16, !UP0 ;  /* 0x000000102e047287 */ /* 0x000fe4000c000000 */
[----:B------:R-:W-:Y:S02]  /*1890*/  UIMAD UR7, UR5, UR19, URZ ;  /* 0x00000013050772a4 */ /* 0x000fe4000f8e02ff */
[----:B------:R-:W-:Y:S02]  /*18a0*/  USEL UR5, UR29, UR14, !UP1 ;  /* 0x0000000e1d057287 */ /* 0x000fe4000c800000 */
[----:B------:R-:W-:Y:S02]  /*18b0*/  UIMAD UR12, UR6, UR19, URZ ;  /* 0x00000013060c72a4 */ /* 0x000fe4000f8e02ff */
[----:B------:R-:W-:-:S02]  /*18c0*/  UISETP.GE.AND UP0, UPT, UR4, UR7, UPT ;  /* 0x000000070400728c */ /* 0x000fc4000bf06270 */
[----:B------:R-:W-:Y:S02]  /*18d0*/  UIMAD.WIDE.U32 UR10, UR4, UR8, URZ ;  /* 0x00000008040a72a5 */ /* 0x000fe4000f8e00ff */
[----:B------:R-:W-:Y:S02]  /*18e0*/  UISETP.GE.OR UP0, UPT, UR5, UR12, UP0 ;  /* 0x0000000c0500728c */ /* 0x000fe40008706670 */
[----:B------:R-:W-:Y:S02]  /*18f0*/  UIMAD.WIDE.U32 UR12, UR5, UR8, URZ ;  /* 0x00000008050c72a5 */ /* 0x000fe4000f8e00ff */
[----:B------:R-:W-:Y:S01]  /*1900*/  UIADD3 UR10, UPT, UPT, -UR4, URZ, URZ ;  /* 0x000000ff040a7290 */ /* 0x000fe2000fffe1ff */
[----:B------:R-:W-:Y:S01]  /*1910*/  UMOV UR8, UR11 ;  /* 0x0000000b00087c82 */ /* 0x000fe20008000000 */
[----:B------:R-:W-:Y:S02]  /*1920*/  UIADD3 UR45, UPT, UPT, -UR5, URZ, URZ ;  /* 0x000000ff052d7290 */ /* 0x000fe4000fffe1ff */
[----:B------:R-:W-:-:S03]  /*1930*/  USHF.R.U32.HI UR8, URZ, UR9, UR8 ;  /* 0x00000009ff087299 */ /* 0x000fc60008011608 */
[----:B------:R-:W-:Y:S01]  /*1940*/  @!UP0 UMOV UR7, UR13 ;  /* 0x0000000d00078c82 */ /* 0x000fe20008000000 */
[----:B------:R-:W-:Y:S02]  /*1950*/  UIMAD UR46, UR22, UR10, UR46 ;  /* 0x0000000a162e72a4 */ /* 0x000fe4000f8e022e */
[----:B------:R-:W-:Y:S02]  /*1960*/  USEL UR8, UR4, UR8, !UP2 ;  /* 0x0000000804087287 */ /* 0x000fe4000d000000 */
[----:B------:R-:W-:Y:S02]  /*1970*/  @!UP0 USHF.R.U32.HI UR7, URZ, UR9, UR7 ;  /* 0x00000009ff078299 */ /* 0x000fe40008011607 */
[----:B------:R-:W-:Y:S02]  /*1980*/  UIADD3 UR9, UPT, UPT, -UR8, URZ, URZ ;  /* 0x000000ff08097290 */ /* 0x000fe4000fffe1ff */
[----:B------:R-:W-:Y:S02]  /*1990*/  @!UP0 USEL UR7, UR5, UR7, !UP2 ;  /* 0x0000000705078287 */ /* 0x000fe4000d000000 */
[----:B------:R-:W-:-:S02]  /*19a0*/  UIMAD UR9, UR19, UR9, UR4 ;  /* 0x00000009130972a4 */ /* 0x000fc4000f8e0204 */
[----:B------:R-:W-:Y:S02]  /*19b0*/  @!UP0 UIADD3 UR8, UPT, UPT, UR8, -UR7, URZ ;  /* 0x8000000708088290 */ /* 0x000fe4000fffe0ff */
[----:B------:R-:W-:Y:S02]  /*19c0*/  @!UP0 UIMAD UR6, UR9, UR6, UR7 ;  /* 0x00000006090682a4 */ /* 0x000fe4000f8e0207 */
[----:B------:R-:W-:Y:S02]  /*19d0*/  @!UP0 UIMAD UR4, UR8, UR19, UR5 ;  /* 0x00000013080482a4 */ /* 0x000fe4000f8e0205 */
[----:B------:R-:W-:Y:S02]  /*19e0*/  UIMAD UR45, UR26, UR45, UR29 ;  /* 0x0000002d1a2d72a4 */ /* 0x000fe4000f8e021d */
[----:B------:R-:W-:Y:S01]  /*19f0*/  UIMAD UR46, UR4, UR22, UR46 ;  /* 0x00000016042e72a4 */ /* 0x000fe2000f8e022e */
[----:B------:R-:W-:Y:S02]  /*1a00*/  @!UP0 UMOV UR5, UR6 ;  /* 0x0000000600058c82 */ /* 0x000fe40008000000 */
[----:B------:R-:W-:-:S12]  /*1a10*/  UIMAD UR45, UR5, UR26, UR45 ;  /* 0x0000001a052d72a4 */ /* 0x000fd8000f8e022d */
.L_x_19:
[----:B------:R-:W-:Y:S02]  /*1a20*/  UISETP.NE.AND UP1, UPT, UR30, 0x1, UPT ;  /* 0x000000011e00788c */ /* 0x000fe4000bf25270 */
[----:B------:R-:W-:Y:S02]  /*1a30*/  UISETP.NE.AND UP0, UPT, UR18, 0x2, UPT ;  /* 0x000000021200788c */ /* 0x000fe4000bf05270 */
[----:B------:R-:W-:Y:S02]  /*1a40*/  ULOP3.LUT UR24, UR24, 0x800, URZ, 0xc0, !UPT ;  /* 0x0000080018187892 */ /* 0x000fe4000f8ec0ff */
[----:B------:R-:W-:-:S03]  /*1a50*/  USHF.L.U32 UR21, UR31, UR25, URZ ;  /* 0x000000191f157299 */ /* 0x000fc600080006ff */
[----:B------:R-:W-:Y:S09]  /*1a60*/  BRA.U UP1, `(.L_x_20) ;  /* 0x0000000101447547 */ /* 0x000ff2000b800000 */
[----:B------:R-:W1:Y:S01]  /*1a70*/  LDCU.128 UR8, c[0x0][0xb10] ;  /* 0x00016200ff0877ac */ /* 0x000e620008000c00 */
[----:B------:R-:W2:Y:S01]  /*1a80*/  LDCU UR12, c[0x0][0xb0c] ;  /* 0x00016180ff0c77ac */ /* 0x000ea20008000800 */
[----:B------:R-:W3:Y:S01]  /*1a90*/  LDCU UR13, c[0x0][0xb20] ;  /* 0x00016400ff0d77ac */ /* 0x000ee20008000800 */
[----:B-1----:R-:W-:Y:S02]  /*1aa0*/  UIMAD.WIDE.U32 UR6, UR45, UR8, URZ ;  /* 0x000000082d0672a5 */ /* 0x002fe4000f8e00ff */
[----:B------:R-:W-:Y:S02]  /*1ab0*/  UIMAD.WIDE.U32 UR4, UR46, UR11, URZ ;  /* 0x0000000b2e0472a5 */ /* 0x000fe4000f8e00ff */
[----:B--2---:R-:W-:Y:S02]  /*1ac0*/  UISETP.NE.AND UP2, UPT, UR12, 0x1, UPT ;  /* 0x000000010c00788c */ /* 0x004fe4000bf45270 */
[----:B------:R-:W-:Y:S01]  /*1ad0*/  UISETP.NE.AND UP1, UPT, UR10, 0x1, UPT ;  /* 0x000000010a00788c */ /* 0x000fe2000bf25270 */
[----:B------:R-:W-:-:S02]  /*1ae0*/  UMOV UR6, UR7 ;  /* 0x0000000700067c82 */ /* 0x000fc40008000000 */
[----:B------:R-:W-:Y:S01]  /*1af0*/  UMOV UR4, UR5 ;  /* 0x0000000500047c82 */ /* 0x000fe20008000000 */
[----:B------:R-:W-:Y:S02]  /*1b00*/  USHF.R.U32.HI UR6, URZ, UR9, UR6 ;  /* 0x00000009ff067299 */ /* 0x000fe40008011606 */
[----:B---3--:R-:W-:Y:S02]  /*1b10*/  USHF.R.U32.HI UR4, URZ, UR13, UR4 ;  /* 0x0000000dff047299 */ /* 0x008fe40008011604 */
[----:B------:R-:W-:Y:S02]  /*1b20*/  USEL UR5, UR45, UR6, !UP2 ;  /* 0x000000062d057287 */ /* 0x000fe4000d000000 */
[----:B------:R-:W-:-:S04]  /*1b30*/  USEL UR4, UR46, UR4, !UP1 ;  /* 0x000000042e047287 */ /* 0x000fc8000c800000 */
[----:B------:R-:W-:Y:S02]  /*1b40*/  UIADD3 UR6, UPT, UPT, -UR4, UR5, URZ ;  /* 0x0000000504067290 */ /* 0x000fe4000fffe1ff */
[----:B------:R-:W-:Y:S02]  /*1b50*/  UIADD3 UR4, UPT, UPT, UR4, -UR5, URZ ;  /* 0x8000000504047290 */ /* 0x000fe4000fffe0ff */
[----:B------:R-:W-:Y:S02]  /*1b60*/  UIMAD UR46, UR6, UR10, UR46 ;  /* 0x0000000a062e72a4 */ /* 0x000fe4000f8e022e */
[----:B------:R-:W-:-:S12]  /*1b70*/  UIMAD UR45, UR4, UR12, UR45 ;  /* 0x0000000c042d72a4 */ /* 0x000fd8000f8e022d */
.L_x_20:
[----:B------:R-:W-:Y:S05]  /*1b80*/  BRA.U !UP5, `(.L_x_21) ;  /* 0x000000010d0c7547 */ /* 0x000fea000b800000 */
[----:B------:R-:W-:Y:S01]  /*1b90*/  UCGABAR_WAIT ;  /* 0x0000000000007dc7 */ /* 0x000fe20008000000 */
[----:B------:R-:W-:Y:S01]  /*1ba0*/  CCTL.IVALL ;  /* 0x00000000ff00798f */ /* 0x000fe20002000000 */
[----:B------:R-:W-:Y:S05]  /*1bb0*/  BRA `(.L_x_22) ;  /* 0x0000000000047947 */ /* 0x000fea0003800000 */
.L_x_21:
[----:B------:R-:W-:Y:S06]  /*1bc0*/  BAR.SYNC.DEFER_BLOCKING 0x0 ;  /* 0x0000000000007b1d */ /* 0x000fec0000010000 */
.L_x_22:
[----:B------:R-:W-:Y:S05]  /*1bd0*/  BRA.U UP0, `(.L_x_23) ;  /* 0x00000029001c7547 */ /* 0x000fea000b800000 */
[----:B------:R-:W1:Y:S01]  /*1be0*/  LDCU UR6, c[0x0][0x38c] ;  /* 0x00007180ff0677ac */ /* 0x000e620008000800 */
[----:B------:R-:W-:Y:S01]  /*1bf0*/  PLOP3.LUT P1, PT, PT, PT, UP3, 0x80, 0x8 ;  /* 0x000000000008781c */ /* 0x000fe20003f2f038 */
[----:B------:R-:W-:Y:S01]  /*1c00*/  IMAD.MOV.U32 R12, RZ, RZ, 0x1 ;  /* 0x00000001ff0c7424 */ /* 0x000fe200078e00ff */
[----:B------:R-:W-:Y:S01]  /*1c10*/  ISETP.NE.AND P2, PT, R0, RZ, P3 ;  /* 0x000000ff0000720c */ /* 0x000fe20001f45270 */
[----:B------:R-:W-:Y:S01]  /*1c20*/  USHF.L.U32 UR7, UR29, 0x7, URZ ;  /* 0x000000071d077899 */ /* 0x000fe200080006ff */
[----:B------:R-:W-:Y:S01]  /*1c30*/  PLOP3.LUT P1, PT, P1, PT, PT, 0x8, 0x80 ;  /* 0x000000000080781c */ /* 0x000fe20000f2e170 */
[----:B------:R-:W-:Y:S01]  /*1c40*/  USHF.L.U32 UR48, UR29, 0x5, URZ ;  /* 0x000000051d307899 */ /* 0x000fe200080006ff */
[----:B------:R-:W-:Y:S01]  /*1c50*/  CS2R R10, SRZ ;  /* 0x00000000000a7805 */ /* 0x000fe2000001ff00 */
[----:B------:R-:W-:Y:S01]  /*1c60*/  UISETP.NE.AND UP1, UPT, UR18, URZ, UPT ;  /* 0x000000ff1200728c */ /* 0x000fe2000bf25270 */
[----:B------:R-:W-:Y:S01]  /*1c70*/  IMAD.MOV.U32 R9, RZ, RZ, RZ ;  /* 0x000000ffff097224 */ /* 0x000fe200078e00ff */
[----:B------:R-:W2:Y:S01]  /*1c80*/  LDCU UR39, c[0x0][0x370] ;  /* 0x00006e00ff2777ac */ /* 0x000ea20008000800 */
[----:B------:R-:W-:Y:S01]  /*1c90*/  IMAD.MOV.U32 R8, RZ, RZ, 0x1 ;  /* 0x00000001ff087424 */ /* 0x000fe200078e00ff */
[----:B------:R-:W3:Y:S01]  /*1ca0*/  LDCU.64 UR26, c[0x0][0x348] ;  /* 0x00006900ff1a77ac */ /* 0x000ee20008000a00 */
[----:B-1----:R-:W-:-:S02]  /*1cb0*/  UIADD3 UR5, UPT, UPT, UR6, 0x1f, URZ ;  /* 0x0000001f06057890 */ /* 0x002fc4000fffe0ff */
[----:B------:R-:W-:Y:S02]  /*1cc0*/  UIADD3 UR49, UPT, UPT, UR6, 0x3e, URZ ;  /* 0x0000003e06317890 */ /* 0x000fe4000fffe0ff */
[----:B------:R-:W-:Y:S01]  /*1cd0*/  USHF.R.S32.HI UR4, URZ, 0x1f, UR5 ;  /* 0x0000001fff047899 */ /* 0x000fe20008011405 */
[----:B------:R-:W1:Y:S03]  /*1ce0*/  LDCU UR38, c[0x0][0x374] ;  /* 0x00006e80ff2677ac */ /* 0x000e660008000800 */
[----:B------:R-:W-:Y:S02]  /*1cf0*/  ULEA.HI UR4, UR4, UR5, URZ, 0x5 ;  /* 0x0000000504047291 */ /* 0x000fe4000f8f28ff */
[----:B------:R-:W-:Y:S02]  /*1d00*/  UIADD3 UR5, UPT, UPT, UR6, -0x1, URZ ;  /* 0xffffffff06057890 */ /* 0x000fe4000fffe0ff */
[----:B------:R-:W-:-:S02]  /*1d10*/  USHF.R.S32.HI UR42, URZ, 0x5, UR4 ;  /* 0x00000005ff2a7899 */ /* 0x000fc40008011404 */
[----:B------:R-:W-:Y:S02]  /*1d20*/  UISETP.GE.U32.AND UP2, UPT, UR5, -0x3f, UPT ;  /* 0xffffffc10500788c */ /* 0x000fe4000bf46070 */
[----:B------:R-:W-:Y:S02]  /*1d30*/  UISETP.LT.U32.AND UP0, UPT, UR42, 0x29, UPT ;  /* 0x000000292a00788c */ /* 0x000fe4000bf01070 */
[----:B------:R-:W-:Y:S02]  /*1d40*/  ULOP3.LUT UR5, UR7, 0x80, URZ, 0xc0, !UPT ;  /* 0x0000008007057892 */ /* 0x000fe4000f8ec0ff */
[----:B------:R-:W-:Y:S02]  /*1d50*/  USEL UR41, UR42, 0x29, UP0 ;  /* 0x000000292a297887 */ /* 0x000fe40008000000 */
[----:B------:R-:W-:Y:S02]  /*1d60*/  ULEA.HI UR44, UR24, UR5, URZ, 0x1b ;  /* 0x00000005182c7291 */ /* 0x000fe4000f8fd8ff */
[----:B------:R-:W-:-:S02]  /*1d70*/  UIADD3 UR4, UPT, UPT, UR41, -0x1, URZ ;  /* 0xffffffff29047890 */ /* 0x000fc4000fffe0ff */
[----:B------:R-:W-:Y:S02]  /*1d80*/  @UP2 UIADD3 UR4, UPT, UPT, UR41, URZ, URZ ;  /* 0x000000ff29042290 */ /* 0x000fe4000fffe0ff */
[----:B------:R-:W-:Y:S02]  /*1d90*/  ULOP3.LUT UR48, UR48, 0x20, URZ, 0xc0, !UPT ;  /* 0x0000002030307892 */ /* 0x000fe4000f8ec0ff */
[----:B------:R-:W-:Y:S02]  /*1da0*/  USEL UR25, UR34, 0x2, UP1 ;  /* 0x0000000222197887 */ /* 0x000fe40008800000 */
[----:B------:R-:W-:Y:S02]  /*1db0*/  UIADD3 UR47, UPT, UPT, UR42, -UR41, URZ ;  /* 0x800000292a2f7290 */ /* 0x000fe4000fffe0ff */
[----:B------:R-:W-:Y:S02]  /*1dc0*/  UIADD3 UR28, UPT, UPT, UR4, 0x1, URZ ;  /* 0x00000001041c7890 */ /* 0x000fe4000fffe0ff */
[----:B------:R-:W-:Y:S01]  /*1dd0*/  UIADD3 UR43, UPT, UPT, -UR4, URZ, URZ ;  /* 0x000000ff042b7290 */ /* 0x000fe2000fffe1ff */
[----:B-123--:R-:W-:-:S11]  /*1de0*/  UMOV UR5, URZ ;  /* 0x000000ff00057c82 */ /* 0x00efd60008000000 */
.L_x_43:
[----:B------:R-:W-:Y:S01]  /*1df0*/  UISETP.NE.AND UP0, UPT, UR55, URZ, UPT ;  /* 0x000000ff3700728c */ /* 0x000fe2000bf05270 */
[----:B------:R-:W1:Y:S08]  /*1e00*/  S2UR UR55, SR_CgaCtaId ;  /* 0x00000000003779c3 */ /* 0x000e700000008800 */
[----:B------:R-:W-:Y:S05]  /*1e10*/  BRA.U UP0, `(.L_x_24) ;  /* 0x0000000100347547 */ /* 0x000fea000b800000 */
[----:B------:R-:W2:Y:S01]  /*1e20*/  S2R R0, SR_CgaCtaId ;  /* 0x0000000000007919 */ /* 0x000ea20000008800 */
[----:B------:R-:W-:-:S04]  /*1e30*/  MOV R2, 0x400 ;  /* 0x0000040000027802 */ /* 0x000fc80000000f00 */
[----:B--2---:R-:W-:Y:S02]  /*1e40*/  LEA R0, R0, R2, 0x18 ;  /* 0x0000000200007211 */ /* 0x004fe400078ec0ff */
[----:B------:R-:W-:-:S03]  /*1e50*/  SHF.L.U32 R2, R8, 0x1f, RZ ;  /* 0x0000001f08027819 */ /* 0x000fc600000006ff */
[----:B------:R-:W-:-:S04]  /*1e60*/  IMAD R0, R9, 0x8, R0 ;  /* 0x0000000809007824 */ /* 0x000fc800078e0200 */
[----:B------:R-:W2:Y:S02]  /*1e70*/  SYNCS.PHASECHK.TRANS64.TRYWAIT P0, [R0+URZ+0x320], R2 ;  /* 0x00032002000075a7 */ /* 0x000ea400080011ff */
[----:B--2---:R-:W-:Y:S05]  /*1e80*/  @!P0 BRA `(.L_x_25) ;  /* 0x0000007000308947 */ /* 0x004fea0003800000 */
.L_x_151:
[----:B------:R-:W-:Y:S01]  /*1e90*/  VIADD R9, R9, 0x1 ;  /* 0x0000000109097836 */ /* 0x000fe20000000000 */
[----:B------:R2:W-:Y:S04]  /*1ea0*/  SYNCS.ARRIVE.TRANS64.A1T0 RZ, [R0+URZ+0x310], RZ ;  /* 0x000310ff00ff79a7 */ /* 0x0005e800081000ff */
[----:B------:R-:W-:-:S04]  /*1eb0*/  ISETP.NE.AND P0, PT, R9, 0x2, PT ;  /* 0x000000020900780c */ /* 0x000fc80003f05270 */
[----:B------:R-:W-:Y:S02]  /*1ec0*/  SEL R9, R9, RZ, P0 ;  /* 0x000000ff09097207 */ /* 0x000fe40000000000 */
[----:B--2---:R-:W-:-:S04]  /*1ed0*/  SEL R0, RZ, 0x1, P0 ;  /* 0x00000001ff007807 */ /* 0x004fc80000000000 */
[----:B------:R-:W-:-:S07]  /*1ee0*/  LOP3.LUT R8, R8, R0, RZ, 0x3c, !PT ;  /* 0x0000000008087212 */ /* 0x000fce00078e3cff */
.L_x_24:
[----:B------:R-:W-:Y:S01]  /*1ef0*/  UMOV UR6, 0x400 ;  /* 0x0000040000067882 */ /* 0x000fe20000000000 */
[----:B------:R-:W-:Y:S01]  /*1f00*/  SHF.L.U32 R0, R12, 0x1f, RZ ;  /* 0x0000001f0c007819 */ /* 0x000fe200000006ff */
[----:B-1----:R-:W-:Y:S02]  /*1f10*/  ULEA UR6, UR55, UR6, 0x18 ;  /* 0x0000000637067291 */ /* 0x002fe4000f8ec0ff */
[----:B------:R-:W-:Y:S02]  /*1f20*/  UISETP.GE.U32.AND UP0, UPT, UR49, 0x3f, UPT ;  /* 0x0000003f3100788c */ /* 0x000fe4000bf06070 */
[----:B------:R-:W-:Y:S02]  /*1f30*/  ULEA UR4, UR5, UR6, 0x3 ;  /* 0x0000000605047291 */ /* 0x000fe4000f8e18ff */
[----:B------:R-:W-:Y:S01]  /*1f40*/  ULEA UR11, UR46, UR48, 0x6 ;  /* 0x000000302e0b7291 */ /* 0x000fe2000f8e30ff */
[----:B------:R-:W-:-:S06]  /*1f50*/  UMOV UR7, URZ ;  /* 0x000000ff00077c82 */ /* 0x000fcc0008000000 */
[----:B------:R1:W2:Y:S01]  /*1f60*/  SYNCS.PHASECHK.TRANS64.TRYWAIT P0, [UR4+0x148], R0 ;  /* 0x00014800ff0075a7 */ /* 0x0002a20008001104 */
[----:B------:R-:W-:-:S04]  /*1f70*/  ULEA.HI UR4, UR45, UR45, URZ, 0x1 ;  /* 0x0000002d2d047291 */ /* 0x000fc8000f8f08ff */
[----:B------:R-:W-:-:S04]  /*1f80*/  USHF.L.U32 UR4, UR4, 0x7, URZ ;  /* 0x0000000704047899 */ /* 0x000fc800080006ff */
[----:B------:R-:W-:-:S04]  /*1f90*/  ULOP3.LUT UR35, UR4, 0xffffff00, URZ, 0xc0, !UPT ;  /* 0xffffff0004237892 */ /* 0x000fc8000f8ec0ff */
[----:B------:R-:W-:Y:S01]  /*1fa0*/  UIADD3 UR35, UPT, UPT, UR44, UR35, URZ ;  /* 0x000000232c237290 */ /* 0x000fe2000fffe0ff */
[----:B------:R-:W-:Y:S11]  /*1fb0*/  BRA.U !UP0, `(.L_x_26) ;  /* 0x0000000108c47547 */ /* 0x000ff6000b800000 */
[----:B------:R-:W-:Y:S01]  /*1fc0*/  UMOV UR13, UR43 ;  /* 0x0000002b000d7c82 */ /* 0x000fe20008000000 */
[----:B------:R-:W-:Y:S01]  /*1fd0*/  UMOV UR4, UR5 ;  /* 0x0000000500047c82 */ /* 0x000fe20008000000 */
[----:B------:R-:W-:-:S05]  /*1fe0*/  UMOV UR34, URZ ;  /* 0x000000ff00227c82 */ /* 0x000fca0008000000 */
.L_x_32:
[----:B------:R-:W-:Y:S01]  /*1ff0*/  ULEA UR33, UR4, UR6, 0x3 ;  /* 0x0000000604217291 */ /* 0x000fe2000f8e18ff */
[----:B--2---:R-:W-:Y:S01]  /*2000*/  @P3 MOV R2, 0x2800 ;  /* 0x0000280000023802 */ /* 0x004fe20000000f00 */
[----:B--234-:R-:W-:Y:S10]  /*2010*/  @P0 BRA `(.L_x_27) ;  /* 0x00000000000c0947 */ /* 0x01cff40003800000 */
[----:B------:R-:W-:-:S04]  /*2020*/  SHF.L.U32 R3, R12, 0x1f, RZ ;  /* 0x0000001f0c037819 */ /* 0x000fc800000006ff */
[----:B------:R-:W2:Y:S02]  /*2030*/  SYNCS.PHASECHK.TRANS64.TRYWAIT P0, [UR33+0x148], R3 ;  /* 0x00014803ff0075a7 */ /* 0x000ea40008001121 */
[----:B--2---:R-:W-:Y:S05]  /*2040*/  @!P0 BRA `(.L_x_28) ;  /* 0x0000006c00d48947 */ /* 0x004fea0003800000 */
.L_x_27:
[----:B------:R2:W-:Y:S01]  /*2050*/  @P3 SYNCS.ARRIVE.TRANS64 RZ, [UR33], R2 ;  /* 0x00000002ffff39a7 */ /* 0x0005e20008000021 */
[----:B------:R-:W-:Y:S02]  /*2060*/  ULOP3.LUT UR5, UR25, 0x2, URZ, 0xfc, !UPT ;  /* 0x0000000219057892 */ /* 0x000fe4000f8efcff */
[----:B------:R-:W-:Y:S02]  /*2070*/  UIADD3 UR13, UPT, UPT, UR13, 0x1, URZ ;  /* 0x000000010d0d7890 */ /* 0x000fe4000fffe0ff */
[----:B------:R-:W-:Y:S02]  /*2080*/  UISETP.NE.AND UP0, UPT, UR5, 0x2, UPT ;  /* 0x000000020500788c */ /* 0x000fe4000bf05270 */
[----:B------:R-:W-:-:S07]  /*2090*/  UISETP.NE.AND UP2, UPT, UR13, 0x1, UPT ;  /* 0x000000010d00788c */ /* 0x000fce000bf45270 */
[----:B------:R-:W-:Y:S05]  /*20a0*/  BRA.U UP0, `(.L_x_29) ;  /* 0x0000000100047547 */ /* 0x000fea000b800000 */
[----:B------:R-:W-:Y:S05]  /*20b0*/  BPT.TRAP 0x1 ;  /* 0x000000040000795c */ /* 0x000fea0000300000 */
.L_x_29:
[----:B------:R-:W-:Y:S04]  /*20c0*/  BSSY.RECONVERGENT B0, `(.L_x_30) ;  /* 0x0000003000007945 */ /* 0x000fe80003800200 */
[----:B------:R-:W-:Y:S05]  /*20d0*/  @!P2 BRA `(.L_x_31) ;  /* 0x000000000004a947 */ /* 0x000fea0003800000 */
[----:B------:R-:W-:Y:S05]  /*20e0*/  BPT.TRAP 0x1 ;  /* 0x000000040000795c */ /* 0x000fea0000300000 */
.L_x_31:
[----:B------:R-:W-:Y:S05]  /*20f0*/  BSYNC.RECONVERGENT B0 ;  /* 0x0000000000007941 */ /* 0x000fea0003800200 */
.L_x_30:
[----:B------:R-:W-:Y:S02]  /*2100*/  UIADD3 UR5, UPT, UPT, UR4, 0x1, URZ ;  /* 0x0000000104057890 */ /* 0x000fe4000fffe0ff */
[----:B------:R-:W-:Y:S02]  /*2110*/  ULEA UR32, UR4, UR24, 0xc ;  /* 0x0000001804207291 */ /* 0x000fe4000f8e60ff */
[----:B------:R-:W-:Y:S02]  /*2120*/  UISETP.NE.AND UP0, UPT, UR5, 0x29, UPT ;  /* 0x000000290500788c */ /* 0x000fe4000bf05270 */
[----:B------:R-:W-:Y:S02]  /*2130*/  UIADD3 UR16, UP1, UPT, UR26, 0x80, URZ ;  /* 0x000000801a107890 */ /* 0x000fe4000ff3e0ff */
[----:B------:R-:W-:Y:S02]  /*2140*/  USEL UR8, URZ, 0x1, UP0 ;  /* 0x00000001ff087887 */ /* 0x000fe40008000000 */
[----:B------:R-:W-:-:S02]  /*2150*/  USEL UR5, UR5, URZ, UP0 ;  /* 0x000000ff05057287 */ /* 0x000fc40008000000 */
[----:B------:R-:W-:Y:S02]  /*2160*/  UIADD3 UR14, UP0, UPT, UR26, 0x180, URZ ;  /* 0x000001801a0e7890 */ /* 0x000fe4000ff1e0ff */
[----:B------:R-:W-:Y:S01]  /*2170*/  LOP3.LUT R12, R12, UR8, RZ, 0x3c, !PT ;  /* 0x000000080c0c7c12 */ /* 0x000fe2000f8e3cff */
[----:B------:R-:W-:Y:S02]  /*2180*/  ULEA UR8, UR4, UR6, 0xa ;  /* 0x0000000604087291 */ /* 0x000fe4000f8e50ff */
[----:B------:R-:W-:Y:S01]  /*2190*/  ULEA UR7, UR5, UR6, 0x3 ;  /* 0x0000000605077291 */ /* 0x000fe2000f8e18ff */
[----:B-1----:R-:W-:Y:S01]  /*21a0*/  SHF.L.U32 R0, R12, 0x1f, RZ ;  /* 0x0000001f0c007819 */ /* 0x002fe200000006ff */
[----:B------:R-:W-:Y:S02]  /*21b0*/  ULOP3.LUT UR33, UR33, 0xfefffff8, URZ, 0xc0, !UPT ;  /* 0xfefffff821217892 */ /* 0x000fe4000f8ec0ff */
[----:B------:R-:W-:Y:S02]  /*21c0*/  UIADD3.X UR17, UPT, UPT, URZ, UR27, URZ, UP1, !UPT ;  /* 0x0000001bff117290 */ /* 0x000fe40008ffe4ff */
[----:B------:R-:W-:-:S02]  /*21d0*/  UIADD3 UR32, UPT, UPT, UR6, 0x4600, UR32 ;  /* 0x0000460006207890 */ /* 0x000fc4000fffe020 */
[----:B------:R-:W-:Y:S01]  /*21e0*/  UPRMT UR4, URZ, 0x5410, UR21 ;  /* 0x00005410ff047896 */ /* 0x000fe20008000015 */
[----:B------:R3:W4:Y:S01]  /*21f0*/  SYNCS.PHASECHK.TRANS64.TRYWAIT P0, [UR7+0x148], R0 ;  /* 0x00014800ff0075a7 */ /* 0x0007220008001107 */
[----:B------:R-:W-:Y:S02]  /*2200*/  UIADD3 UR8, UPT, UPT, UR8, 0x2d600, URZ ;  /* 0x0002d60008087890 */ /* 0x000fe4000fffe0ff */
[----:B------:R-:W-:Y:S01]  /*2210*/  UIADD3.X UR15, UPT, UPT, URZ, UR27, URZ, UP0, !UPT ;  /* 0x0000001bff0f7290 */ /* 0x000fe200087fe4ff */
[----:B------:R-:W-:Y:S01]  /*2220*/  UMOV UR18, 0x0 ;  /* 0x0000000000127882 */ /* 0x000fe20000000000 */
[----:B------:R-:W-:Y:S01]  /*2230*/  UMOV UR19, 0x10000000 ;  /* 0x1000000000137882 */ /* 0x000fe20000000000 */
[----:B------:R-:W-:Y:S01]  /*2240*/  UMOV UR10, UR34 ;  /* 0x00000022000a7c82 */ /* 0x000fe20008000000 */
[----:B------:R-:W-:Y:S01]  /*2250*/  UMOV UR12, UR36 ;  /* 0x00000024000c7c82 */ /* 0x000fe20008000000 */
[----:B------:R-:W-:Y:S01]  /*2260*/  UMOV UR9, UR33 ;  /* 0x0000002100097c82 */ /* 0x000fe20008000000 */
[----:B------:R1:W-:Y:S01]  /*2270*/  UTMALDG.3D.MULTICAST.2CTA [UR32], [UR16], UR4, desc[UR18] ;  /* 0x00001220100073b4 */ /* 0x0003e20008211804 */
[----:B------:R-:W-:-:S02]  /*2280*/  UMOV UR7, UR28 ;  /* 0x0000001c00077c82 */ /* 0x000fc40008000000 */
[----:B------:R3:W-:Y:S01]  /*2290*/  UTMALDG.3D.2CTA [UR8], [UR14], desc[UR18] ;  /* 0x000012080e0075b4 */ /* 0x0007e20008211000 */
[----:B-1----:R-:W-:Y:S01]  /*22a0*/  UIADD3 UR34, UPT, UPT, UR34, 0x20, URZ ;  /* 0x0000002022227890 */ /* 0x002fe2000fffe0ff */
[----:B------:R-:W-:Y:S01]  /*22b0*/  UMOV UR4, UR5 ;  /* 0x0000000500047c82 */ /* 0x000fe20008000000 */
[----:B------:R-:W-:Y:S10]  /*22c0*/  BRA.U UP2, `(.L_x_32) ;  /* 0xfffffffd02487547 */ /* 0x000ff4000b83ffff */
.L_x_26:
[----:B------:R-:W-:Y:S01]  /*22d0*/  ULEA UR4, UR5, UR6, 0x3 ;  /* 0x0000000605047291 */ /* 0x000fe2000f8e18ff */
[----:B-1-3--:R-:W-:Y:S01]  /*22e0*/  SHF.L.U32 R0, R12, 0x1f, RZ ;  /* 0x0000001f0c007819 */ /* 0x00afe200000006ff */
[----:B------:R-:W-:Y:S01]  /*22f0*/  @!P1 SYNCS.ARRIVE.TRANS64.A1T0 RZ, [UR6+0x2a8], RZ ;  /* 0x0002a8ffffff99a7 */ /* 0x000fe20008100006 */
[----:B------:R-:W-:-:S06]  /*2300*/  UISETP.GT.AND UP0, UPT, UR42, UR41, UPT ;  /* 0x000000292a00728c */ /* 0x000fcc000bf04270 */
[----:B--2-4-:R1:W2:Y:S03]  /*2310*/  SYNCS.PHASECHK.TRANS64.TRYWAIT P0, [UR4+0x148], R0 ;  /* 0x00014800ff0075a7 */ /* 0x0142a60008001104 */
[----:B------:R-:W-:Y:S05]  /*2320*/  BRA.U !UP0, `(.L_x_33) ;  /* 0x0000000108c47547 */ /* 0x000fea000b800000 */
[----:B------:R-:W-:Y:S01]  /*2330*/  UIADD3 UR13, UPT, UPT, UR47, UR7, URZ ;  /* 0x000000072f0d7290 */ /* 0x000fe2000fffe0ff */
[----:B------:R-:W-:-:S11]  /*2340*/  UMOV UR4, UR5 ;  /* 0x0000000500047c82 */ /* 0x000fd60008000000 */
.L_x_39:
[----:B------:R-:W-:Y:S01]  /*2350*/  ULEA UR17, UR4, UR6, 0x3 ;  /* 0x0000000604117291 */ /* 0x000fe2000f8e18ff */
[----:B--2---:R-:W-:Y:S01]  /*2360*/  @P3 MOV R2, 0x2800 ;  /* 0x0000280000023802 */ /* 0x004fe20000000f00 */
[----:B--2-4-:R-:W-:Y:S10]  /*2370*/  @P0 BRA `(.L_x_34) ;  /* 0x00000000000c0947 */ /* 0x014ff40003800000 */
[----:B------:R-:W-:-:S04]  /*2380*/  SHF.L.U32 R3, R12, 0x1f, RZ ;  /* 0x0000001f0c037819 */ /* 0x000fc800000006ff */
[----:B------:R-:W2:Y:S02]  /*2390*/  SYNCS.PHASECHK.TRANS64.TRYWAIT P0, [UR17+0x148], R3 ;  /* 0x00014803ff0075a7 */ /* 0x000ea40008001111 */
[----:B--2---:R-:W-:Y:S05]  /*23a0*/  @!P0 BRA `(.L_x_35) ;  /* 0x0000006c00148947 */ /* 0x004fea0003800000 */
.L_x_34:
[----:B------:R2:W-:Y:S01]  /*23b0*/  @P3 SYNCS.ARRIVE.TRANS64 RZ, [UR17], R2 ;  /* 0x00000002ffff39a7 */ /* 0x0005e20008000011 */
[----:B------:R-:W-:-:S04]  /*23c0*/  ULOP3.LUT UR5, UR25, 0x2, URZ, 0xfc, !UPT ;  /* 0x0000000219057892 */ /* 0x000fc8000f8efcff */
[----:B------:R-:W-:-:S09]  /*23d0*/  UISETP.NE.AND UP0, UPT, UR5, 0x2, UPT ;  /* 0x000000020500788c */ /* 0x000fd2000bf05270 */
[----:B------:R-:W-:Y:S05]  /*23e0*/  BRA.U UP0, `(.L_x_36) ;  /* 0x0000000100047547 */ /* 0x000fea000b800000 */
[----:B------:R-:W-:Y:S05]  /*23f0*/  BPT.TRAP 0x1 ;  /* 0x000000040000795c */ /* 0x000fea0000300000 */
.L_x_36:
[----:B------:R-:W-:Y:S04]  /*2400*/  BSSY.RECONVERGENT B0, `(.L_x_37) ;  /* 0x0000003000007945 */ /* 0x000fe80003800200 */
[----:B------:R-:W-:Y:S05]  /*2410*/  @!P2 BRA `(.L_x_38) ;  /* 0x000000000004a947 */ /* 0x000fea0003800000 */
[----:B------:R-:W-:Y:S05]  /*2420*/  BPT.TRAP 0x1 ;  /* 0x000000040000795c */ /* 0x000fea0000300000 */
.L_x_38:
[----:B------:R-:W-:Y:S05]  /*2430*/  BSYNC.RECONVERGENT B0 ;  /* 0x0000000000007941 */ /* 0x000fea0003800200 */
.L_x_37:
[----:B------:R-:W-:Y:S02]  /*2440*/  UIADD3 UR5, UPT, UPT, UR4, 0x1, URZ ;  /* 0x0000000104057890 */ /* 0x000fe4000fffe0ff */
[----:B------:R-:W-:Y:S02]  /*2450*/  ULEA UR16, UR4, UR24, 0xc ;  /* 0x0000001804107291 */ /* 0x000fe4000f8e60ff */
[----:B------:R-:W-:Y:S02]  /*2460*/  UISETP.NE.AND UP0, UPT, UR5, 0x29, UPT ;  /* 0x000000290500788c */ /* 0x000fe4000bf05270 */
[----:B------:R-:W-:Y:S02]  /*2470*/  UIADD3 UR22, UP1, UPT, UR26, 0x80, URZ ;  /* 0x000000801a167890 */ /* 0x000fe4000ff3e0ff */
[----:B------:R-:W-:Y:S02]  /*2480*/  USEL UR9, URZ, 0x1, UP0 ;  /* 0x00000001ff097887 */ /* 0x000fe40008000000 */
[----:B------:R-:W-:-:S02]  /*2490*/  USEL UR5, UR5, URZ, UP0 ;  /* 0x000000ff05057287 */ /* 0x000fc40008000000 */
[----:B------:R-:W-:Y:S02]  /*24a0*/  UIADD3 UR14, UP0, UPT, UR26, 0x180, URZ ;  /* 0x000001801a0e7890 */ /* 0x000fe4000ff1e0ff */
[----:B------:R-:W-:Y:S01]  /*24b0*/  ULEA UR8, UR5, UR6, 0x3 ;  /* 0x0000000605087291 */ /* 0x000fe2000f8e18ff */
[----:B------:R-:W-:Y:S01]  /*24c0*/  LOP3.LUT R12, R12, UR9, RZ, 0x3c, !PT ;  /* 0x000000090c0c7c12 */ /* 0x000fe2000f8e3cff */
[----:B------:R-:W-:Y:S02]  /*24d0*/  USHF.L.U32 UR18, UR7, 0x5, URZ ;  /* 0x0000000507127899 */ /* 0x000fe400080006ff */
[----:B------:R-:W-:Y:S01]  /*24e0*/  ULOP3.LUT UR17, UR17, 0xfefffff8, URZ, 0xc0, !UPT ;  /* 0xfefffff811117892 */ /* 0x000fe2000f8ec0ff */
[----:B-1----:R-:W-:Y:S01]  /*24f0*/  SHF.L.U32 R0, R12, 0x1f, RZ ;  /* 0x0000001f0c007819 */ /* 0x002fe200000006ff */
[----:B------:R-:W-:Y:S02]  /*2500*/  UIADD3 UR16, UPT, UPT, UR6, 0x4600, UR16 ;  /* 0x0000460006107890 */ /* 0x000fe4000fffe010 */
[----:B------:R-:W-:Y:S01]  /*2510*/  UIADD3.X UR23, UPT, UPT, URZ, UR27, URZ, UP1, !UPT ;  /* 0x0000001bff177290 */ /* 0x000fe20008ffe4ff */
[----:B------:R3:W4:Y:S01]  /*2520*/  SYNCS.PHASECHK.TRANS64.TRYWAIT P0, [UR8+0x148], R0 ;  /* 0x00014800ff0075a7 */ /* 0x0007220008001108 */
[----:B------:R-:W-:-:S02]  /*2530*/  ULEA UR8, UR4, UR6, 0xa ;  /* 0x0000000604087291 */ /* 0x000fc4000f8e50ff */
[----:B------:R-:W-:Y:S02]  /*2540*/  UPRMT UR4, URZ, 0x5410, UR21 ;  /* 0x00005410ff047896 */ /* 0x000fe40008000015 */
[----:B------:R-:W-:Y:S02]  /*2550*/  UIADD3 UR8, UPT, UPT, UR8, 0x2d600, URZ ;  /* 0x0002d60008087890 */ /* 0x000fe4000fffe0ff */
[----:B------:R-:W-:Y:S01]  /*2560*/  UIADD3.X UR15, UPT, UPT, URZ, UR27, URZ, UP0, !UPT ;  /* 0x0000001bff0f7290 */ /* 0x000fe200087fe4ff */
[----:B------:R-:W-:Y:S01]  /*2570*/  UMOV UR30, 0x0 ;  /* 0x00000000001e7882 */ /* 0x000fe20000000000 */
[----:B------:R-:W-:Y:S01]  /*2580*/  UMOV UR31, 0x10000000 ;  /* 0x10000000001f7882 */ /* 0x000fe20000000000 */
[----:B------:R-:W-:Y:S01]  /*2590*/  UMOV UR19, UR35 ;  /* 0x0000002300137c82 */ /* 0x000fe20008000000 */
[----:B------:R-:W-:Y:S01]  /*25a0*/  UMOV UR20, UR36 ;  /* 0x0000002400147c82 */ /* 0x000fe20008000000 */
[----:B------:R-:W-:Y:S01]  /*25b0*/  UMOV UR12, UR36 ;  /* 0x00000024000c7c82 */ /* 0x000fe20008000000 */
[----:B------:R-:W-:Y:S01]  /*25c0*/  UMOV UR9, UR17 ;  /* 0x0000001100097c82 */ /* 0x000fe20008000000 */
[----:B------:R-:W-:Y:S01]  /*25d0*/  UMOV UR10, UR18 ;  /* 0x00000012000a7c82 */ /* 0x000fe20008000000 */
[----:B------:R1:W-:Y:S01]  /*25e0*/  UTMALDG.3D.MULTICAST.2CTA [UR16], [UR22], UR4, desc[UR30] ;  /* 0x00001e10160073b4 */ /* 0x0003e20008211804 */
[----:B------:R-:W-:-:S04]  /*25f0*/  UIADD3 UR7, UPT, UPT, UR7, 0x1, URZ ;  /* 0x0000000107077890 */ /* 0x000fc8000fffe0ff */
[----:B------:R-:W-:Y:S01]  /*2600*/  UISETP.NE.AND UP0, UPT, UR7, UR13, UPT ;  /* 0x0000000d0700728c */ /* 0x000fe2000bf05270 */
[----:B------:R3:W-:Y:S01]  /*2610*/  UTMALDG.3D.2CTA [UR8], [UR14], desc[UR30] ;  /* 0x00001e080e0075b4 */ /* 0x0007e20008211000 */
[----:B-1----:R-:W-:-:S07]  /*2620*/  UMOV UR4, UR5 ;  /* 0x0000000500047c82 */ /* 0x002fce0008000000 */
[----:B---3--:R-:W-:Y:S05]  /*2630*/  BRA.U UP0, `(.L_x_39) ;  /* 0xfffffffd00447547 */ /* 0x008fea000b83ffff */
.L_x_33:
[C---:B------:R-:W-:Y:S01]  /*2640*/  LEA R3, R11.reuse, UR6, 0x3 ;  /* 0x000000060b037c11 */ /* 0x040fe2000f8e18ff */
[----:B------:R-:W-:Y:S01]  /*2650*/  NOP ;  /* 0x0000000000007918 */ /* 0x000fe20000000000 */
[----:B-1----:R-:W-:Y:S02]  /*2660*/  SHF.L.U32 R0, R10, 0x1f, RZ ;  /* 0x0000001f0a007819 */ /* 0x002fe400000006ff */
[----:B------:R-:W-:Y:S02]  /*2670*/  LEA R4, R11, UR6, 0x4 ;  /* 0x000000060b047c11 */ /* 0x000fe4000f8e20ff */
[----:B--2-4-:R-:W1:Y:S02]  /*2680*/  SYNCS.PHASECHK.TRANS64.TRYWAIT P0, [R3+URZ+0x2b0], R0 ;  /* 0x0002b000030075a7 */ /* 0x014e6400080011ff */
[----:B-1----:R-:W-:Y:S05]  /*2690*/  @!P0 BRA `(.L_x_40) ;  /* 0x0000006800708947 */ /* 0x002fea0003800000 */
.L_x_154:
[----:B------:R-:W2:Y:S01]  /*26a0*/  LDS.128 R4, [R4+0x340] ;  /* 0x0003400004047984 */ /* 0x000ea20000000c00 */
[----:B------:R-:W-:Y:S01]  /*26b0*/  UISETP.GE.AND UP0, UPT, UR40, 0x1, UPT ;  /* 0x000000012800788c */ /* 0x000fe2000bf06270 */
[----:B------:R-:W-:Y:S01]  /*26c0*/  @!PT LDS RZ, [RZ] ;  /* 0x00000000fffff984 */ /* 0x000fe20000000800 */
[----:B------:R-:W-:Y:S01]  /*26d0*/  @!PT LDS RZ, [RZ] ;  /* 0x00000000fffff984 */ /* 0x000fe20000000800 */
[----:B------:R-:W-:Y:S01]  /*26e0*/  @!PT LDS RZ, [RZ] ;  /* 0x00000000fffff984 */ /* 0x000fe20000000800 */
[----:B------:R-:W-:Y:S01]  /*26f0*/  @!PT LDS RZ, [RZ] ;  /* 0x00000000fffff984 */ /* 0x000fe20000000800 */
[----:B------:R3:W-:Y:S06]  /*2700*/  MEMBAR.ALL.CTA ;  /* 0x0000000000007992 */ /* 0x0007ec0000008000 */
[----:B---3--:R-:W3:Y:S01]  /*2710*/  FENCE.VIEW.ASYNC.S ;  /* 0x00000000000073c6 */ /* 0x008ee20000000000 */
[----:B--2---:R-:W-:-:S13]  /*2720*/  LOP3.LUT P0, RZ, R6, 0x1, RZ, 0xc0, !PT ;  /* 0x0000000106ff7812 */ /* 0x004fda000780c0ff */
[----:B---3--:R-:W-:Y:S01]  /*2730*/  VOTEU.ANY UP1, P0 ;  /* 0x0000000000ff7886 */ /* 0x008fe20000020100 */
[----:B------:R-:W-:-:S13]  /*2740*/  PLOP3.LUT P0, PT, PT, PT, UP1, 0x80, 0x8 ;  /* 0x000000000008781c */ /* 0x000fda0003f0f018 */
[----:B-1----:R-:W-:Y:S02]  /*2750*/  @P0 LOP3.LUT R0, R5, 0xffff, RZ, 0xc0, !PT ;  /* 0x0000ffff05000812 */ /* 0x002fe400078ec0ff */
[----:B------:R-:W-:Y:S02]  /*2760*/  @P0 MOV R2, R4 ;  /* 0x0000000400020202 */ /* 0x000fe40000000f00 */
[----:B------:R-:W-:Y:S01]  /*2770*/  @P0 R2UR UR7, R0 ;  /* 0x00000000000702ca */ /* 0x000fe200000e0000 */
[----:B------:R-:W-:Y:S01]  /*2780*/  VIADD R0, R3, 0x2c0 ;  /* 0x000002c003007836 */ /* 0x000fe20000000000 */
[----:B------:R-:W-:Y:S02]  /*2790*/  @P0 SHF.R.U32.HI R4, RZ, 0x10, R5 ;  /* 0x00000010ff040819 */ /* 0x000fe40000011605 */
[----:B------:R-:W-:Y:S02]  /*27a0*/  @P0 R2UR UR8, R2 ;  /* 0x00000000020802ca */ /* 0x000fe400000e0000 */
[----:B------:R-:W-:-:S02]  /*27b0*/  PRMT R0, RZ, 0x654, R0 ;  /* 0x00000654ff007816 */ /* 0x000fc40000000000 */
[----:B------:R-:W-:Y:S02]  /*27c0*/  @P0 R2UR UR4, R4 ;  /* 0x00000000040402ca */ /* 0x000fe400000e0000 */
[----:B------:R1:W-:Y:S03]  /*27d0*/  SYNCS.ARRIVE.TRANS64.RED.A1T0 RZ, [R0+URZ], RZ ;  /* 0x000000ff00ff79a7 */ /* 0x0003e600081004ff */
[----:B------:R-:W-:-:S04]  /*27e0*/  @UP1 UMOV UR29, UR7 ;  /* 0x00000007001d1c82 */ /* 0x000fc80008000000 */
[----:B------:R-:W-:-:S04]  /*27f0*/  @UP1 UMOV UR37, UR8 ;  /* 0x0000000800251c82 */ /* 0x000fc80008000000 */
[----:B------:R-:W-:Y:S01]  /*2800*/  @UP1 UMOV UR36, UR4 ;  /* 0x0000000400241c82 */ /* 0x000fe20008000000 */
[----:B------:R-:W-:Y:S05]  /*2810*/  BRA.U !UP0, `(.L_x_41) ;  /* 0x0000000108d47547 */ /* 0x000fea000b800000 */
[----:B------:R-:W2:Y:S01]  /*2820*/  LDCU.128 UR12, c[0x0][0xb10] ;  /* 0x00016200ff0c77ac */ /* 0x000ea20008000c00 */
[----:B------:R-:W3:Y:S01]  /*2830*/  LDCU UR30, c[0x0][0xb20] ;  /* 0x00016400ff1e77ac */ /* 0x000ee20008000800 */
[----:B------:R-:W4:Y:S01]  /*2840*/  LDCU UR20, c[0x0][0xb0c] ;  /* 0x00016180ff1477ac */ /* 0x000f220008000800 */
[----:B------:R-:W1:Y:S01]  /*2850*/  LDCU.64 UR10, c[0x0][0xb28] ;  /* 0x00016500ff0a77ac */ /* 0x000e620008000a00 */
[----:B------:R-:W-:Y:S02]  /*2860*/  UISETP.NE.AND UP3, UPT, UR40, 0x1, UPT ;  /* 0x000000012800788c */ /* 0x000fe4000bf65270 */
[----:B--2---:R-:W-:Y:S02]  /*2870*/  UIMAD.WIDE.U32 UR16, UR38, UR15, URZ ;  /* 0x0000000f261072a5 */ /* 0x004fe4000f8e00ff */
[----:B------:R-:W-:Y:S02]  /*2880*/  UIMAD.WIDE.U32 UR8, UR39, UR12, URZ ;  /* 0x0000000c270872a5 */ /* 0x000fe4000f8e00ff */
[----:B------:R-:W-:-:S02]  /*2890*/  UISETP.NE.AND UP0, UPT, UR14, 0x1, UPT ;  /* 0x000000010e00788c */ /* 0x000fc4000bf05270 */
[----:B------:R-:W-:Y:S01]  /*28a0*/  UIMAD.WIDE.U32 UR22, UR29, UR15, URZ ;  /* 0x0000000f1d1672a5 */ /* 0x000fe2000f8e00ff */
[----:B------:R-:W-:Y:S02]  /*28b0*/  UMOV UR16, UR17 ;  /* 0x0000001100107c82 */ /* 0x000fe40008000000 */
[----:B------:R-:W-:Y:S01]  /*28c0*/  UMOV UR8, UR9 ;  /* 0x0000000900087c82 */ /* 0x000fe20008000000 */
[----:B---3--:R-:W-:Y:S02]  /*28d0*/  USHF.R.U32.HI UR16, URZ, UR30, UR16 ;  /* 0x0000001eff107299 */ /* 0x008fe40008011610 */
[----:B----4-:R-:W-:Y:S02]  /*28e0*/  UISETP.NE.AND UP2, UPT, UR20, 0x1, UPT ;  /* 0x000000011400788c */ /* 0x010fe4000bf45270 */
[----:B------:R-:W-:Y:S02]  /*28f0*/  USHF.R.U32.HI UR8, URZ, UR13, UR8 ;  /* 0x0000000dff087299 */ /* 0x000fe40008011608 */
[----:B------:R-:W-:-:S02]  /*2900*/  USEL UR7, UR38, UR16, !UP0 ;  /* 0x0000001026077287 */ /* 0x000fc4000c000000 */
[----:B------:R-:W-:Y:S02]  /*2910*/  USEL UR8, UR39, UR8, !UP2 ;  /* 0x0000000827087287 */ /* 0x000fe4000d000000 */
[----:B-1----:R-:W-:Y:S01]  /*2920*/  UIMAD.WIDE.U32 UR16, UR7, UR10, URZ ;  /* 0x0000000a071072a5 */ /* 0x002fe2000f8e00ff */
[----:B------:R-:W-:Y:S01]  /*2930*/  UMOV UR4, UR23 ;  /* 0x0000001700047c82 */ /* 0x000fe20008000000 */
[----:B------:R-:W-:Y:S02]  /*2940*/  UIMAD.WIDE.U32 UR18, UR37, UR12, URZ ;  /* 0x0000000c251272a5 */ /* 0x000fe4000f8e00ff */
[----:B------:R-:W-:-:S03]  /*2950*/  UIMAD.WIDE.U32 UR22, UR8, UR10, URZ ;  /* 0x0000000a081672a5 */ /* 0x000fc6000f8e00ff */
[----:B------:R-:W-:Y:S01]  /*2960*/  UMOV UR16, UR17 ;  /* 0x0000001100107c82 */ /* 0x000fe20008000000 */
[----:B------:R-:W-:Y:S02]  /*2970*/  USHF.R.U32.HI UR4, URZ, UR30, UR4 ;  /* 0x0000001eff047299 */ /* 0x000fe40008011604 */
[----:B------:R-:W-:Y:S01]  /*2980*/  @UP3 USHF.R.U32.HI UR7, URZ, UR11, UR16 ;  /* 0x0000000bff073299 */ /* 0x000fe20008011610 */
[----:B------:R-:W-:Y:S01]  /*2990*/  UMOV UR18, UR19 ;  /* 0x0000001300127c82 */ /* 0x000fe20008000000 */
[----:B------:R-:W-:Y:S01]  /*29a0*/  UMOV UR22, UR23 ;  /* 0x0000001700167c82 */ /* 0x000fe20008000000 */
[----:B------:R-:W-:Y:S02]  /*29b0*/  USHF.R.U32.HI UR13, URZ, UR13, UR18 ;  /* 0x0000000dff0d7299 */ /* 0x000fe40008011612 */
[----:B------:R-:W-:Y:S02]  /*29c0*/  USEL UR4, UR29, UR4, !UP0 ;  /* 0x000000041d047287 */ /* 0x000fe4000c000000 */
[----:B------:R-:W-:-:S02]  /*29d0*/  @UP3 USHF.R.U32.HI UR8, URZ, UR11, UR22 ;  /* 0x0000000bff083299 */ /* 0x000fc40008011616 */
[----:B------:R-:W-:Y:S02]  /*29e0*/  UIMAD UR9, UR40, UR7, URZ ;  /* 0x00000007280972a4 */ /* 0x000fe4000f8e02ff */
[----:B------:R-:W-:Y:S02]  /*29f0*/  USEL UR7, UR37, UR13, !UP2 ;  /* 0x0000000d25077287 */ /* 0x000fe4000d000000 */
[----:B------:R-:W-:Y:S02]  /*2a00*/  UIMAD UR12, UR40, UR8, URZ ;  /* 0x00000008280c72a4 */ /* 0x000fe4000f8e02ff */
[----:B------:R-:W-:Y:S02]  /*2a10*/  UISETP.GE.AND UP0, UPT, UR4, UR9, UPT ;  /* 0x000000090400728c */ /* 0x000fe4000bf06270 */
[----:B------:R-:W-:Y:S02]  /*2a20*/  UIMAD.WIDE.U32 UR16, UR4, UR10, URZ ;  /* 0x0000000a041072a5 */ /* 0x000fe4000f8e00ff */
[----:B------:R-:W-:-:S02]  /*2a30*/  UISETP.GE.OR UP0, UPT, UR7, UR12, UP0 ;  /* 0x0000000c0700728c */ /* 0x000fc40008706670 */
        /* <DEDUP_REMOVED lines=19> */
.L_x_41:
[----:B------:R-:W2:Y:S02]  /*2b70*/  LDCU UR4, c[0x0][0xb30] ;  /* 0x00016600ff0477ac */ /* 0x000ea40008000800 */
[----:B--2---:R-:W-:-:S09]  /*2b80*/  UISETP.NE.AND UP0, UPT, UR4, 0x1, UPT ;  /* 0x000000010400788c */ /* 0x004fd2000bf05270 */
[----:B------:R-:W-:Y:S05]  /*2b90*/  BRA.U UP0, `(.L_x_42) ;  /* 0x0000000100447547 */ /* 0x000fea000b800000 */
[----:B------:R-:W2:Y:S01]  /*2ba0*/  LDCU.128 UR12, c[0x0][0xb10] ;  /* 0x00016200ff0c77ac */ /* 0x000ea20008000c00 */
[----:B------:R-:W3:Y:S01]  /*2bb0*/  LDCU UR16, c[0x0][0xb0c] ;  /* 0x00016180ff1077ac */ /* 0x000ee20008000800 */
[----:B------:R-:W4:Y:S01]  /*2bc0*/  LDCU UR17, c[0x0][0xb20] ;  /* 0x00016400ff1177ac */ /* 0x000f220008000800 */
[----:B--2---:R-:W-:Y:S02]  /*2bd0*/  UIMAD.WIDE.U32 UR10, UR37, UR12, URZ ;  /* 0x0000000c250a72a5 */ /* 0x004fe4000f8e00ff */
[----:B------:R-:W-:Y:S02]  /*2be0*/  UIMAD.WIDE.U32 UR8, UR29, UR15, URZ ;  /* 0x0000000f1d0872a5 */ /* 0x000fe4000f8e00ff */
[----:B---3--:R-:W-:Y:S02]  /*2bf0*/  UISETP.NE.AND UP2, UPT, UR16, 0x1, UPT ;  /* 0x000000011000788c */ /* 0x008fe4000bf45270 */
[----:B------:R-:W-:Y:S01]  /*2c00*/  UISETP.NE.AND UP0, UPT, UR14, 0x1, UPT ;  /* 0x000000010e00788c */ /* 0x000fe2000bf05270 */
[----:B------:R-:W-:-:S02]  /*2c10*/  UMOV UR7, UR11 ;  /* 0x0000000b00077c82 */ /* 0x000fc40008000000 */
[----:B------:R-:W-:Y:S01]  /*2c20*/  UMOV UR4, UR9 ;  /* 0x0000000900047c82 */ /* 0x000fe20008000000 */
[----:B------:R-:W-:Y:S02]  /*2c30*/  USHF.R.U32.HI UR7, URZ, UR13, UR7 ;  /* 0x0000000dff077299 */ /* 0x000fe40008011607 */
[----:B----4-:R-:W-:Y:S02]  /*2c40*/  USHF.R.U32.HI UR4, URZ, UR17, UR4 ;  /* 0x00000011ff047299 */ /* 0x010fe40008011604 */
[----:B------:R-:W-:Y:S02]  /*2c50*/  USEL UR7, UR37, UR7, !UP2 ;  /* 0x0000000725077287 */ /* 0x000fe4000d000000 */
[----:B------:R-:W-:-:S04]  /*2c60*/  USEL UR4, UR29, UR4, !UP0 ;  /* 0x000000041d047287 */ /* 0x000fc8000c000000 */
[----:B------:R-:W-:Y:S02]  /*2c70*/  UIADD3 UR8, UPT, UPT, UR7, -UR4, URZ ;  /* 0x8000000407087290 */ /* 0x000fe4000fffe0ff */
[----:B------:R-:W-:Y:S02]  /*2c80*/  UIADD3 UR4, UPT, UPT, -UR7, UR4, URZ ;  /* 0x0000000407047290 */ /* 0x000fe4000fffe1ff */
[----:B------:R-:W-:Y:S02]  /*2c90*/  UIMAD UR29, UR8, UR14, UR29 ;  /* 0x0000000e081d72a4 */ /* 0x000fe4000f8e021d */
[----:B------:R-:W-:-:S12]  /*2ca0*/  UIMAD UR37, UR4, UR16, UR37 ;  /* 0x00000010042572a4 */ /* 0x000fd8000f8e0225 */
.L_x_42:
[----:B------:R-:W-:Y:S01]  /*2cb0*/  VIADD R11, R11, 0x1 ;  /* 0x000000010b0b7836 */ /* 0x000fe20000000000 */
[----:B------:R-:W-:Y:S01]  /*2cc0*/  PLOP3.LUT P1, PT, PT, PT, PT, 0x80, 0x8 ;  /* 0x000000000008781c */ /* 0x000fe20003f2f070 */
[----:B------:R-:W-:Y:S02]  /*2cd0*/  UIADD3 UR45, UPT, UPT, UR37, UR60, URZ ;  /* 0x0000003c252d7290 */ /* 0x000fe4000fffe0ff */
[----:B------:R-:W-:Y:S01]  /*2ce0*/  UIADD3 UR46, UPT, UPT, UR29, UR57, URZ ;  /* 0x000000391d2e7290 */ /* 0x000fe2000fffe0ff */
[----:B------:R-:W-:-:S04]  /*2cf0*/  ISETP.NE.AND P0, PT, R11, 0x2, PT ;  /* 0x000000020b00780c */ /* 0x000fc80003f05270 */
[----:B-1----:R-:W-:Y:S02]  /*2d00*/  SEL R0, RZ, 0x1, P0 ;  /* 0x00000001ff007807 */ /* 0x002fe40000000000 */
[----:B------:R-:W-:Y:S02]  /*2d10*/  SEL R11, R11, RZ, P0 ;  /* 0x000000ff0b0b7207 */ /* 0x000fe40000000000 */
[----:B------:R-:W-:Y:S01]  /*2d20*/  LOP3.LUT R10, R10, R0, RZ, 0x3c, !PT ;  /* 0x000000000a0a7212 */ /* 0x000fe200078e3cff */
[----:B------:R-:W-:Y:S06]  /*2d30*/  BRA.U UP1, `(.L_x_43) ;  /* 0xfffffff1012c7547 */ /* 0x000fec000b83ffff */
[----:B------:R-:W-:Y:S01]  /*2d40*/  UIADD3 UR7, UPT, UPT, UR6, 0x148, URZ ;  /* 0x0000014806077890 */ /* 0x000fe2000fffe0ff */
[----:B------:R-:W-:-:S03]  /*2d50*/  SHF.L.U32 R2, R12, 0x1f, RZ ;  /* 0x0000001f0c027819 */ /* 0x000fc600000006ff */
[----:B------:R-:W-:-:S09]  /*2d60*/  ULEA UR4, UR5, UR7, 0x3 ;  /* 0x0000000705047291 */ /* 0x000fd2000f8e18ff */
[----:B------:R-:W1:Y:S02]  /*2d70*/  SYNCS.PHASECHK.TRANS64.TRYWAIT P0, [UR4], R2 ;  /* 0x00000002ff0075a7 */ /* 0x000e640008001104 */
[----:B-1----:R-:W-:Y:S05]  /*2d80*/  @!P0 BRA `(.L_x_44) ;  /* 0x0000006000c88947 */ /* 0x002fea0003800000 */
.L_x_156:
[----:B------:R-:W-:-:S04]  /*2d90*/  UIADD3 UR4, UPT, UPT, UR5, 0x1, URZ ;  /* 0x0000000105047890 */ /* 0x000fc8000fffe0ff */
[----:B------:R-:W-:-:S04]  /*2da0*/  UISETP.NE.AND UP0, UPT, UR4, 0x29, UPT ;  /* 0x000000290400788c */ /* 0x000fc8000bf05270 */
[----:B------:R-:W-:Y:S02]  /*2db0*/  USEL UR6, URZ, 0x1, UP0 ;  /* 0x00000001ff067887 */ /* 0x000fe40008000000 */
[----:B------:R-:W-:-:S04]  /*2dc0*/  USEL UR4, UR4, URZ, UP0 ;  /* 0x000000ff04047287 */ /* 0x000fc80008000000 */
[----:B------:R-:W-:Y:S01]  /*2dd0*/  ULEA UR5, UR4, UR7, 0x3 ;  /* 0x0000000704057291 */ /* 0x000fe2000f8e18ff */
[----:B-1----:R-:W-:-:S04]  /*2de0*/  LOP3.LUT R2, R12, UR6, RZ, 0x3c, !PT ;  /* 0x000000060c027c12 */ /* 0x002fc8000f8e3cff */
[----:B------:R-:W-:-:S04]  /*2df0*/  SHF.L.U32 R3, R2, 0x1f, RZ ;  /* 0x0000001f02037819 */ /* 0x000fc800000006ff */
[----:B------:R-:W1:Y:S02]  /*2e00*/  SYNCS.PHASECHK.TRANS64.TRYWAIT P0, [UR5], R3 ;  /* 0x00000003ff0075a7 */ /* 0x000e640008001105 */
[----:B-1----:R-:W-:Y:S05]  /*2e10*/  @!P0 BRA `(.L_x_45) ;  /* 0x0000006000bc8947 */ /* 0x002fea0003800000 */
.L_x_158:
[----:B------:R-:W-:-:S04]  /*2e20*/  UIADD3 UR4, UPT, UPT, UR4, 0x1, URZ ;  /* 0x0000000104047890 */ /* 0x000fc8000fffe0ff */
[----:B------:R-:W-:-:S04]  /*2e30*/  UISETP.NE.AND UP0, UPT, UR4, 0x29, UPT ;  /* 0x000000290400788c */ /* 0x000fc8000bf05270 */
[----:B------:R-:W-:Y:S02]  /*2e40*/  USEL UR6, URZ, 0x1, UP0 ;  /* 0x00000001ff067887 */ /* 0x000fe40008000000 */
[----:B------:R-:W-:-:S04]  /*2e50*/  USEL UR4, UR4, URZ, UP0 ;  /* 0x000000ff04047287 */ /* 0x000fc80008000000 */
[----:B------:R-:W-:Y:S01]  /*2e60*/  ULEA UR5, UR4, UR7, 0x3 ;  /* 0x0000000704057291 */ /* 0x000fe2000f8e18ff */
[----:B------:R-:W-:-:S04]  /*2e70*/  LOP3.LUT R2, R2, UR6, RZ, 0x3c, !PT ;  /* 0x0000000602027c12 */ /* 0x000fc8000f8e3cff */
[----:B-1----:R-:W-:-:S04]  /*2e80*/  SHF.L.U32 R3, R2, 0x1f, RZ ;  /* 0x0000001f02037819 */ /* 0x002fc800000006ff */
[----:B------:R-:W1:Y:S02]  /*2e90*/  SYNCS.PHASECHK.TRANS64.TRYWAIT P0, [UR5], R3 ;  /* 0x00000003ff0075a7 */ /* 0x000e640008001105 */
[----:B-1----:R-:W-:Y:S05]  /*2ea0*/  @!P0 BRA `(.L_x_46) ;  /* 0x0000006000b08947 */ /* 0x002fea0003800000 */
.L_x_160:
        /* <DEDUP_REMOVED lines=9> */
.L_x_162:
        /* <DEDUP_REMOVED lines=9> */
.L_x_164:
        /* <DEDUP_REMOVED lines=9> */
.L_x_166:
        /* <DEDUP_REMOVED lines=9> */
.L_x_168:
        /* <DEDUP_REMOVED lines=9> */
.L_x_170:
        /* <DEDUP_REMOVED lines=9> */
.L_x_172:
        /* <DEDUP_REMOVED lines=9> */
.L_x_174:
        /* <DEDUP_REMOVED lines=9> */
.L_x_176:
        /* <DEDUP_REMOVED lines=9> */
.L_x_178:
        /* <DEDUP_REMOVED lines=9> */
.L_x_180:
        /* <DEDUP_REMOVED lines=9> */
.L_x_182:
        /* <DEDUP_REMOVED lines=9> */
.L_x_184:
        /* <DEDUP_REMOVED lines=9> */
.L_x_186:
        /* <DEDUP_REMOVED lines=9> */
.L_x_188:
        /* <DEDUP_REMOVED lines=9> */
.L_x_190:
        /* <DEDUP_REMOVED lines=9> */
.L_x_192:
        /* <DEDUP_REMOVED lines=9> */
.L_x_194:
        /* <DEDUP_REMOVED lines=9> */
.L_x_196:
        /* <DEDUP_REMOVED lines=9> */
.L_x_198:
        /* <DEDUP_REMOVED lines=9> */
.L_x_200:
        /* <DEDUP_REMOVED lines=9> */
.L_x_202:
        /* <DEDUP_REMOVED lines=9> */
.L_x_204:
        /* <DEDUP_REMOVED lines=9> */
.L_x_206:
        /* <DEDUP_REMOVED lines=9> */
.L_x_208:
        /* <DEDUP_REMOVED lines=9> */
.L_x_210:
        /* <DEDUP_REMOVED lines=9> */
.L_x_212:
        /* <DEDUP_REMOVED lines=9> */
.L_x_214:
        /* <DEDUP_REMOVED lines=9> */
.L_x_216:
        /* <DEDUP_REMOVED lines=9> */
.L_x_218:
        /* <DEDUP_REMOVED lines=9> */
.L_x_220:
        /* <DEDUP_REMOVED lines=9> */
.L_x_222:
        /* <DEDUP_REMOVED lines=9> */
.L_x_224:
        /* <DEDUP_REMOVED lines=9> */
.L_x_226:
        /* <DEDUP_REMOVED lines=9> */
.L_x_228:
        /* <DEDUP_REMOVED lines=9> */
.L_x_230:
        /* <DEDUP_REMOVED lines=9> */
.L_x_232:
        /* <DEDUP_REMOVED lines=9> */
.L_x_234:
[----:B------:R-:W-:-:S04]  /*4380*/  UIADD3 UR4, UPT, UPT, UR4, 0x1, URZ ;  /* 0x0000000104047890 */ /* 0x000fc8000fffe0ff */
[----:B------:R-:W-:-:S04]  /*4390*/  UISETP.NE.AND UP0, UPT, UR4, 0x29, UPT ;  /* 0x000000290400788c */ /* 0x000fc8000bf05270 */
[----:B------:R-:W-:Y:S02]  /*43a0*/  USEL UR5, URZ, 0x1, UP0 ;  /* 0x00000001ff057887 */ /* 0x000fe40008000000 */
[----:B------:R-:W-:-:S04]  /*43b0*/  USEL UR4, UR4, URZ, UP0 ;  /* 0x000000ff04047287 */ /* 0x000fc80008000000 */
[----:B------:R-:W-:Y:S01]  /*43c0*/  ULEA UR4, UR4, UR7, 0x3 ;  /* 0x0000000704047291 */ /* 0x000fe2000f8e18ff */
[----:B------:R-:W-:-:S04]  /*43d0*/  LOP3.LUT R2, R2, UR5, RZ, 0x3c, !PT ;  /* 0x0000000502027c12 */ /* 0x000fc8000f8e3cff */
[----:B------:R-:W-:Y:S01]  /*43e0*/  SHF.L.U32 R2, R2, 0x1f, RZ ;  /* 0x0000001f02027819 */ /* 0x000fe200000006ff */
[----:B-1----:R-:W-:-:S07]  /*43f0*/  IMAD.U32 R0, RZ, RZ, UR4 ;  /* 0x00000004ff007e24 */ /* 0x002fce000f8e00ff */
.L_x_84:
[----:B-1----:R1:W2:Y:S02]  /*4400*/  SYNCS.PHASECHK.TRANS64.TRYWAIT P0, [R0+URZ], R2 ;  /* 0x00000002000075a7 */ /* 0x0022a400080011ff */
[----:B--2---:R-:W-:Y:S05]  /*4410*/  @!P0 NANOSLEEP.SYNCS 0x989680 ;  /* 0x009896800000895d */ /* 0x004fea0003900000 */
[----:B------:R-:W2:Y:S02]  /*4420*/  @!P0 SYNCS.PHASECHK.TRANS64 P0, [R0+URZ], R2 ;  /* 0x00000002000085a7 */ /* 0x000ea400080010ff */
[----:B--2---:R-:W-:Y:S05]  /*4430*/  @P0 EXIT ;  /* 0x000000000000094d */ /* 0x004fea0003800000 */
[----:B------:R-:W-:Y:S05]  /*4440*/  BRA `(.L_x_84) ;  /* 0xfffffffc00ec7947 */ /* 0x000fea000383ffff */
.L_x_23:
[----:B------:R-:W-:-:S04]  /*4450*/  UISETP.NE.AND UP0, UPT, UR55, URZ, UPT ;  /* 0x000000ff3700728c */ /* 0x000fc8000bf05270 */
[----:B------:R-:W-:-:S09]  /*4460*/  UISETP.NE.OR UP0, UPT, UR18, 0x1, UP0 ;  /* 0x000000011200788c */ /* 0x000fd20008705670 */
[----:B------:R-:W-:Y:S05]  /*4470*/  BRA.U UP0, `(.L_x_85) ;  /* 0x0000000500487547 */ /* 0x000fea000b800000 */
[----:B------:R-:W-:Y:S01]  /*4480*/  ISETP.GE.U32.AND P2, PT, R0, 0x4, PT ;  /* 0x000000040000780c */ /* 0x000fe20003f46070 */
[----:B------:R-:W-:Y:S01]  /*4490*/  IMAD.MOV.U32 R12, RZ, RZ, 0x1 ;  /* 0x00000001ff0c7424 */ /* 0x000fe200078e00ff */
[----:B------:R-:W-:Y:S02]  /*44a0*/  CS2R R10, SRZ ;  /* 0x00000000000a7805 */ /* 0x000fe4000001ff00 */
[----:B------:R-:W-:Y:S01]  /*44b0*/  CS2R R8, SRZ ;  /* 0x0000000000087805 */ /* 0x000fe2000001ff00 */
[----:B------:R-:W-:Y:S01]  /*44c0*/  UMOV UR6, 0x400 ;  /* 0x0000040000067882 */ /* 0x000fe20000000000 */
[----:B------:R-:W-:Y:S01]  /*44d0*/  UMOV UR5, URZ ;  /* 0x000000ff00057c82 */ /* 0x000fe20008000000 */
[----:B------:R-:W-:-:S12]  /*44e0*/  ULEA UR6, UR55, UR6, 0x18 ;  /* 0x0000000637067291 */ /* 0x000fd8000f8ec0ff */
.L_x_89:
[----:B------:R-:W-:Y:S02]  /*44f0*/  LEA R2, R8, UR6, 0x3 ;  /* 0x0000000608027c11 */ /* 0x000fe4000f8e18ff */
[----:B------:R-:W-:-:S03]  /*4500*/  SHF.L.U32 R4, R9, 0x1f, RZ ;  /* 0x0000001f09047819 */ /* 0x000fc600000006ff */
[----:B------:R-:W-:Y:S01]  /*4510*/  VIADD R5, R2, 0x320 ;  /* 0x0000032002057836 */ /* 0x000fe20000000000 */
[----:B------:R-:W1:Y:S02]  /*4520*/  SYNCS.PHASECHK.TRANS64.TRYWAIT P0, [R2+URZ+0x310], R4 ;  /* 0x00031004020075a7 */ /* 0x000e6400080011ff */
[----:B-1----:R-:W-:Y:S05]  /*4530*/  @!P0 BRA `(.L_x_86) ;  /* 0x00000058009c8947 */ /* 0x002fea0003800000 */
.L_x_235:
[----:B------:R-:W-:Y:S01]  /*4540*/  ULEA UR4, UR5, UR6, 0x3 ;  /* 0x0000000605047291 */ /* 0x000fe2000f8e18ff */
[----:B-1----:R-:W-:Y:S01]  /*4550*/  PRMT R2, RZ, 0x654, R5 ;  /* 0x00000654ff027816 */ /* 0x002fe20000000005 */
[----:B------:R-:W-:Y:S01]  /*4560*/  @!P2 IMAD.MOV.U32 R4, RZ, RZ, 0x10 ;  /* 0x00000010ff04a424 */ /* 0x000fe200078e00ff */
[----:B------:R-:W-:Y:S01]  /*4570*/  SHF.L.U32 R5, R12, 0x1f, RZ ;  /* 0x0000001f0c057819 */ /* 0x000fe200000006ff */
[----:B------:R-:W-:Y:S01]  /*4580*/  UIADD3 UR7, UPT, UPT, UR4, 0x2b0, URZ ;  /* 0x000002b004077890 */ /* 0x000fe2000fffe0ff */
[----:B------:R1:W-:Y:S05]  /*4590*/  SYNCS.ARRIVE.TRANS64.RED.A1T0 RZ, [R2+URZ], RZ ;  /* 0x000000ff02ff79a7 */ /* 0x0003ea00081004ff */
[----:B------:R-:W-:Y:S01]  /*45a0*/  IMAD.U32 R6, RZ, RZ, UR7 ;  /* 0x00000007ff067e24 */ /* 0x000fe2000f8e00ff */
[----:B------:R-:W2:Y:S04]  /*45b0*/  SYNCS.PHASECHK.TRANS64.TRYWAIT P0, [UR4+0x2c0], R5 ;  /* 0x0002c005ff0075a7 */ /* 0x000ea80008001104 */
[----:B------:R-:W-:Y:S01]  /*45c0*/  PRMT R6, R0, 0x654, R6 ;  /* 0x0000065400067816 */ /* 0x000fe20000000006 */
[----:B-12---:R-:W-:Y:S06]  /*45d0*/  @!P0 BRA `(.L_x_87) ;  /* 0x0000005800888947 */ /* 0x006fec0003800000 */
.L_x_237:
[----:B------:R-:W-:Y:S01]  /*45e0*/  ULEA UR8, UR5, UR6, 0x4 ;  /* 0x0000000605087291 */ /* 0x000fe2000f8e20ff */
[----:B------:R-:W-:Y:S01]  /*45f0*/  SEL R3, R6, R3, !P2 ;  /* 0x0000000306037207 */ /* 0x000fe20005000000 */
[----:B------:R-:W-:Y:S01]  /*4600*/  UIADD3 UR9, UPT, UPT, UR4, 0x2b0, URZ ;  /* 0x000002b004097890 */ /* 0x000fe2000fffe0ff */
[----:B-1----:R-:W-:Y:S01]  /*4610*/  LEA R2, R11, UR6, 0x3 ;  /* 0x000000060b027c11 */ /* 0x002fe2000f8e18ff */
[----:B------:R-:W-:Y:S01]  /*4620*/  UIADD3 UR8, UPT, UPT, UR8, 0x340, URZ ;  /* 0x0000034008087890 */ /* 0x000fe2000fffe0ff */
[----:B------:R1:W-:Y:S01]  /*4630*/  @!P2 SYNCS.ARRIVE.TRANS64.RED RZ, [R3+URZ], R4 ;  /* 0x0000000403ffa9a7 */ /* 0x0003e200080004ff */
[----:B------:R-:W-:Y:S01]  /*4640*/  UIADD3 UR4, UPT, UPT, UR5, 0x1, URZ ;  /* 0x0000000105047890 */ /* 0x000fe2000fffe0ff */
[----:B------:R-:W-:-:S03]  /*4650*/  VIADD R8, R8, 0x1 ;  /* 0x0000000108087836 */ /* 0x000fc60000000000 */
[----:B------:R-:W-:Y:S02]  /*4660*/  UISETP.NE.AND UP0, UPT, UR4, 0x2, UPT ;  /* 0x000000020400788c */ /* 0x000fe4000bf05270 */
[----:B------:R-:W-:Y:S01]  /*4670*/  ISETP.NE.AND P0, PT, R8, 0x2, PT ;  /* 0x000000020800780c */ /* 0x000fe20003f05270 */
[----:B------:R-:W-:Y:S06]  /*4680*/  UGETNEXTWORKID.BROADCAST [UR8], [UR9] ;  /* 0x00000000080073ca */ /* 0x000fec0008000100 */
[----:B------:R-:W-:Y:S02]  /*4690*/  USEL UR7, URZ, 0x1, UP0 ;  /* 0x00000001ff077887 */ /* 0x000fe40008000000 */
[----:B------:R-:W-:-:S04]  /*46a0*/  USEL UR5, UR4, URZ, UP0 ;  /* 0x000000ff04057287 */ /* 0x000fc80008000000 */
[----:B------:R-:W-:Y:S02]  /*46b0*/  LOP3.LUT R12, R12, UR7, RZ, 0x3c, !PT ;  /* 0x000000070c0c7c12 */ /* 0x000fe4000f8e3cff */
[----:B-1----:R-:W-:-:S04]  /*46c0*/  SHF.L.U32 R4, R10, 0x1f, RZ ;  /* 0x0000001f0a047819 */ /* 0x002fc800000006ff */
[----:B------:R-:W1:Y:S02]  /*46d0*/  SYNCS.PHASECHK.TRANS64.TRYWAIT P1, [R2+URZ+0x2b0], R4 ;  /* 0x0002b004020075a7 */ /* 0x000e6400080211ff */
[----:B-1----:R-:W-:Y:S05]  /*46e0*/  @!P1 BRA `(.L_x_88) ;  /* 0x00000058005c9947 */ /* 0x002fea0003800000 */
.L_x_238:
[C---:B-1----:R-:W-:Y:S01]  /*46f0*/  LEA R4, R11.reuse, UR6, 0x4 ;  /* 0x000000060b047c11 */ /* 0x042fe2000f8e20ff */
[----:B------:R-:W-:Y:S01]  /*4700*/  VIADD R2, R2, 0x2c0 ;  /* 0x000002c002027836 */ /* 0x000fe20000000000 */
[----:B------:R-:W-:Y:S01]  /*4710*/  SEL R8, R8, RZ, P0 ;  /* 0x000000ff08087207 */ /* 0x000fe20000000000 */
[----:B------:R-:W-:-:S03]  /*4720*/  VIADD R11, R11, 0x1 ;  /* 0x000000010b0b7836 */ /* 0x000fc60000000000 */
[----:B------:R-:W1:Y:S01]  /*4730*/  LDS.128 R4, [R4+0x340] ;  /* 0x0003400004047984 */ /* 0x000e620000000c00 */
[----:B------:R-:W-:Y:S02]  /*4740*/  PRMT R2, RZ, 0x654, R2 ;  /* 0x00000654ff027816 */ /* 0x000fe40000000002 */
[C---:B------:R-:W-:Y:S01]  /*4750*/  ISETP.NE.AND P1, PT, R11.reuse, 0x2, PT ;  /* 0x000000020b00780c */ /* 0x040fe20003f25270 */
[----:B------:R-:W-:Y:S01]  /*4760*/  @!PT LDS RZ, [RZ] ;  /* 0x00000000fffff984 */ /* 0x000fe20000000800 */
[----:B------:R-:W-:Y:S01]  /*4770*/  @!PT LDS RZ, [RZ] ;  /* 0x00000000fffff984 */ /* 0x000fe20000000800 */
[----:B------:R-:W-:Y:S01]  /*4780*/  @!PT LDS RZ, [RZ] ;  /* 0x00000000fffff984 */ /* 0x000fe20000000800 */
[----:B------:R-:W-:Y:S01]  /*4790*/  @!PT LDS RZ, [RZ] ;  /* 0x00000000fffff984 */ /* 0x000fe20000000800 */
[----:B------:R2:W-:Y:S06]  /*47a0*/  MEMBAR.ALL.CTA ;  /* 0x0000000000007992 */ /* 0x0005ec0000008000 */
[----:B--2---:R-:W2:Y:S01]  /*47b0*/  FENCE.VIEW.ASYNC.S ;  /* 0x00000000000073c6 */ /* 0x004ea20000000000 */
[----:B------:R-:W-:Y:S01]  /*47c0*/  SEL R11, R11, RZ, P1 ;  /* 0x000000ff0b0b7207 */ /* 0x000fe20000800000 */
[----:B--2---:R2:W-:Y:S01]  /*47d0*/  SYNCS.ARRIVE.TRANS64.RED.A1T0 RZ, [R2+URZ], RZ ;  /* 0x000000ff02ff79a7 */ /* 0x0045e200081004ff */
[----:B-1----:R-:W-:-:S02]  /*47e0*/  LOP3.LUT P3, RZ, R6, 0x1, RZ, 0xc0, !PT ;  /* 0x0000000106ff7812 */ /* 0x002fc4000786c0ff */
[----:B------:R-:W-:-:S04]  /*47f0*/  SEL R4, RZ, 0x1, P1 ;  /* 0x00000001ff047807 */ /* 0x000fc80000800000 */
[----:B------:R-:W-:Y:S02]  /*4800*/  LOP3.LUT R10, R10, R4, RZ, 0x3c, !PT ;  /* 0x000000040a0a7212 */ /* 0x000fe400078e3cff */
[----:B--2---:R-:W-:-:S04]  /*4810*/  SEL R2, RZ, 0x1, P0 ;  /* 0x00000001ff027807 */ /* 0x004fc80000000000 */
[----:B------:R-:W-:Y:S01]  /*4820*/  LOP3.LUT R9, R9, R2, RZ, 0x3c, !PT ;  /* 0x0000000209097212 */ /* 0x000fe200078e3cff */
[----:B------:R-:W-:Y:S06]  /*4830*/  @P3 BRA `(.L_x_89) ;  /* 0xfffffffc002c3947 */ /* 0x000fec000383ffff */
[----:B------:R-:W-:Y:S01]  /*4840*/  ULEA UR4, UR5, UR6, 0x3 ;  /* 0x0000000605047291 */ /* 0x000fe2000f8e18ff */
[----:B------:R-:W-:-:S08]  /*4850*/  SHF.L.U32 R2, R12, 0x1f, RZ ;  /* 0x0000001f0c027819 */ /* 0x000fd000000006ff */
[----:B------:R-:W1:Y:S02]  /*4860*/  SYNCS.PHASECHK.TRANS64 P0, [UR4+0x2c0], R2 ;  /* 0x0002c002ff0075a7 */ /* 0x000e640008001004 */
[----:B-1----:R-:W-:Y:S05]  /*4870*/  @P0 BRA `(.L_x_90) ;  /* 0x0000000000080947 */ /* 0x002fea0003800000 */
[----:B------:R-:W1:Y:S02]  /*4880*/  SYNCS.PHASECHK.TRANS64.TRYWAIT P0, [UR4+0x2c0], R2 ;  /* 0x0002c002ff0075a7 */ /* 0x000e640008001104 */
[----:B-1----:R-:W-:Y:S05]  /*4890*/  @!P0 BRA `(.L_x_91) ;  /* 0x0000005800048947 */ /* 0x002fea0003800000 */
.L_x_90:
[----:B------:R-:W-:-:S04]  /*48a0*/  UIADD3 UR7, UPT, UPT, UR5, 0x1, URZ ;  /* 0x0000000105077890 */ /* 0x000fc8000fffe0ff */
[----:B------:R-:W-:-:S04]  /*48b0*/  UISETP.NE.AND UP0, UPT, UR7, 0x2, UPT ;  /* 0x000000020700788c */ /* 0x000fc8000bf05270 */
[----:B------:R-:W-:Y:S02]  /*48c0*/  USEL UR8, URZ, 0x1, UP0 ;  /* 0x00000001ff087887 */ /* 0x000fe40008000000 */
[----:B------:R-:W-:-:S04]  /*48d0*/  USEL UR7, UR7, URZ, UP0 ;  /* 0x000000ff07077287 */ /* 0x000fc80008000000 */
[----:B------:R-:W-:Y:S01]  /*48e0*/  ULEA UR7, UR7, UR6, 0x3 ;  /* 0x0000000607077291 */ /* 0x000fe2000f8e18ff */
[----:B-1----:R-:W-:-:S04]  /*48f0*/  LOP3.LUT R2, R12, UR8, RZ, 0x3c, !PT ;  /* 0x000000080c027c12 */ /* 0x002fc8000f8e3cff */
[----:B------:R-:W-:-:S04]  /*4900*/  SHF.L.U32 R0, R2, 0x1f, RZ ;  /* 0x0000001f02007819 */ /* 0x000fc800000006ff */
[----:B------:R-:W1:Y:S02]  /*4910*/  SYNCS.PHASECHK.TRANS64 P0, [UR7+0x2c0], R0 ;  /* 0x0002c000ff0075a7 */ /* 0x000e640008001007 */
[----:B-1----:R-:W-:Y:S05]  /*4920*/  @P0 EXIT ;  /* 0x000000000000094d */ /* 0x002fea0003800000 */
[----:B------:R-:W-:Y:S02]  /*4930*/  SHF.L.U32 R2, R2, 0x1f, RZ ;  /* 0x0000001f02027819 */ /* 0x000fe400000006ff */
[----:B------:R-:W-:-:S07]  /*4940*/  MOV R0, UR7 ;  /* 0x0000000700007c02 */ /* 0x000fce0008000f00 */
.L_x_92:
[----:B-1----:R1:W2:Y:S02]  /*4950*/  SYNCS.PHASECHK.TRANS64.TRYWAIT P0, [R0+URZ+0x2c0], R2 ;  /* 0x0002c002000075a7 */ /* 0x0022a400080011ff */
[----:B--2---:R-:W-:Y:S05]  /*4960*/  @!P0 NANOSLEEP.SYNCS 0x989680 ;  /* 0x009896800000895d */ /* 0x004fea0003900000 */
[----:B------:R-:W2:Y:S02]  /*4970*/  @!P0 SYNCS.PHASECHK.TRANS64 P0, [R0+URZ+0x2c0], R2 ;  /* 0x0002c002000085a7 */ /* 0x000ea400080010ff */
[----:B--2---:R-:W-:Y:S05]  /*4980*/  @P0 EXIT ;  /* 0x000000000000094d */ /* 0x004fea0003800000 */
[----:B------:R-:W-:Y:S05]  /*4990*/  BRA `(.L_x_92) ;  /* 0xfffffffc00ec7947 */ /* 0x000fea000383ffff */
.L_x_85:
[----:B------:R-:W-:Y:S05]  /*49a0*/  BRA.U UP4, `(.L_x_93) ;  /* 0x0000001104847547 */ /* 0x000fea000b800000 */
[----:B------:R-:W-:Y:S01]  /*49b0*/  UMOV UR4, 0x40 ;  /* 0x0000004000047882 */ /* 0x000fe20000000000 */
[----:B------:R-:W-:Y:S01]  /*49c0*/  NOP ;  /* 0x0000000000007918 */ /* 0x000fe20000000000 */
[----:B------:R-:W-:Y:S01]  /*49d0*/  ULEA UR5, UR55, UR4, 0x18 ;  /* 0x0000000437057291 */ /* 0x000fe2000f8ec0ff */
[----:B------:R-:W-:Y:S02]  /*49e0*/  UMOV UR6, 0x400 ;  /* 0x0000040000067882 */ /* 0x000fe40000000000 */
[----:B------:R-:W-:-:S06]  /*49f0*/  ULEA UR6, UR55, UR6, 0x18 ;  /* 0x0000000637067291 */ /* 0x000fcc000f8ec0ff */
[----:B------:R-:W1:Y:S02]  /*4a00*/  LDS.U8 R0, [UR5+0x1c] ;  /* 0x00001c05ff007984 */ /* 0x000e640008000000 */
[----:B-1----:R-:W-:-:S13]  /*4a10*/  ISETP.NE.AND P0, PT, R0, RZ, PT ;  /* 0x000000ff0000720c */ /* 0x002fda0003f05270 */
[----:B------:R-:W-:Y:S05]  /*4a20*/  @P0 BRA `(.L_x_94) ;  /* 0x0000000400080947 */ /* 0x000fea0003800000 */
[----:B------:R-:W-:Y:S02]  /*4a30*/  UISETP.NE.U32.AND UP1, UPT, UR27, 0x1, UPT ;  /* 0x000000011b00788c */ /* 0x000fe4000bf25070 */
[----:B------:R-:W-:-:S07]  /*4a40*/  UIADD3 UR7, UPT, UPT, UR5, 0x8, URZ ;  /* 0x0000000805077890 */ /* 0x000fce000fffe0ff */
[----:B------:R-:W-:Y:S05]  /*4a50*/  BRA.U !UP1, `(.L_x_95) ;  /* 0x00000001099c7547 */ /* 0x000fea000b800000 */
[----:B------:R-:W-:Y:S01]  /*4a60*/  ELECT P0, URZ, PT ;  /* 0x0000000000ff782f */ /* 0x000fe20003800000 */
[----:B------:R-:W-:-:S12]  /*4a70*/  BSSY B0, `(.L_x_95) ;  /* 0x0000025000007945 */ /* 0x000fd80003800000 */
[----:B------:R-:W-:Y:S05]  /*4a80*/  @!P0 BRA `(.L_x_96) ;  /* 0x00000000008c8947 */ /* 0x000fea0003800000 */
[----:B------:R-:W-:-:S05]  /*4a90*/  UMOV UR4, 0x10 ;  /* 0x0000001000047882 */ /* 0x000fca0000000000 */
[----:B------:R-:W-:Y:S04]  /*4aa0*/  DEPBAR.LE SB1, 0x36 ;  /* 0x00009d800000791a */ /* 0x000fe80000000000 */
[----:B------:R-:W1:Y:S02]  /*4ab0*/  UTCATOMSWS.2CTA.FIND_AND_SET.ALIGN UP0, UR4, UR4 ;  /* 0x00000004000475e3 */ /* 0x000e640008200800 */
[----:B-1----:R-:W-:Y:S01]  /*4ac0*/  MOV R10, UR4 ;  /* 0x00000004000a7c02 */ /* 0x002fe20008000f00 */
[----:B------:R-:W-:Y:S06]  /*4ad0*/  BRA.U UP0, `(.L_x_97) ;  /* 0x0000000100187547 */ /* 0x000fec000b800000 */
.L_x_98:
[----:B------:R-:W-:Y:S05]  /*4ae0*/  NANOSLEEP 0x64 ;  /* 0x000000640000795d */ /* 0x000fea0003800000 */
[----:B------:R-:W-:-:S05]  /*4af0*/  UMOV UR4, 0x10 ;  /* 0x0000001000047882 */ /* 0x000fca0000000000 */
[----:B------:R-:W-:Y:S04]  /*4b00*/  DEPBAR.LE SB1, 0x36 ;  /* 0x00009d800000791a */ /* 0x000fe80000000000 */
[----:B------:R-:W1:Y:S02]  /*4b10*/  UTCATOMSWS.2CTA.FIND_AND_SET.ALIGN UP0, UR4, UR4 ;  /* 0x00000004000475e3 */ /* 0x000e640008200800 */
[----:B-1----:R-:W-:Y:S01]  /*4b20*/  MOV R10, UR4 ;  /* 0x00000004000a7c02 */ /* 0x002fe20008000f00 */
[----:B------:R-:W-:Y:S05]  /*4b30*/  BRA.U !UP0, `(.L_x_98) ;  /* 0xfffffffd08e87547 */ /* 0x000fea000b83ffff */
.L_x_97:
[----:B------:R-:W1:Y:S01]  /*4b40*/  LDS R6, [UR5+0x10] ;  /* 0x00001005ff067984 */ /* 0x000e620008000800 */
[----:B------:R-:W-:Y:S01]  /*4b50*/  IMAD.U32 R0, RZ, RZ, UR6 ;  /* 0x00000006ff007e24 */ /* 0x000fe2000f8e00ff */
[----:B------:R-:W-:-:S03]  /*4b60*/  MOV R4, UR28 ;  /* 0x0000001c00047c02 */ /* 0x000fc60008000f00 */
[----:B------:R-:W-:Y:S01]  /*4b70*/  VIADD R0, R0, 0x360 ;  /* 0x0000036000007836 */ /* 0x000fe20000000000 */
[----:B-1----:R-:W-:-:S04]  /*4b80*/  SHF.L.U32 R6, R6, 0x1f, RZ ;  /* 0x0000001f06067819 */ /* 0x002fc800000006ff */
[----:B------:R-:W1:Y:S02]  /*4b90*/  SYNCS.PHASECHK.TRANS64.TRYWAIT P0, [UR5+0x8], R6 ;  /* 0x00000806ff0075a7 */ /* 0x000e640008001105 */
[----:B-1----:R-:W-:Y:S05]  /*4ba0*/  @P0 BRA `(.L_x_99) ;  /* 0x0000000000080947 */ /* 0x002fea0003800000 */
[----:B------:R-:W1:Y:S02]  /*4bb0*/  SYNCS.PHASECHK.TRANS64.TRYWAIT P0, [UR5+0x8], R6 ;  /* 0x00000806ff0075a7 */ /* 0x000e640008001105 */
[----:B-1----:R-:W-:Y:S05]  /*4bc0*/  @!P0 BRA `(.L_x_100) ;  /* 0x0000005400508947 */ /* 0x002fea0003800000 */
.L_x_99:
[----:B------:R-:W-:Y:S01]  /*4bd0*/  PRMT R4, R4, 0x654, R0 ;  /* 0x0000065404047816 */ /* 0x000fe20000000000 */
[----:B------:R-:W-:Y:S01]  /*4be0*/  HFMA2 R0, -RZ, RZ, 0, 5.9604644775390625e-08 ;  /* 0x00000001ff007431 */ /* 0x000fe200000001ff */
[----:B------:R-:W-:Y:S01]  /*4bf0*/  UPRMT UR4, UR28, 0x654, UR7 ;  /* 0x000006541c047896 */ /* 0x000fe20008000007 */
[----:B------:R-:W-:Y:S02]  /*4c00*/  IMAD.MOV.U32 R8, RZ, RZ, 0xffff ;  /* 0x0000ffffff087424 */ /* 0x000fe400078e00ff */
[----:B-1----:R-:W-:Y:S02]  /*4c10*/  IMAD.MOV.U32 R6, RZ, RZ, 0x4 ;  /* 0x00000004ff067424 */ /* 0x002fe400078e00ff */
[----:B------:R-:W-:Y:S01]  /*4c20*/  IMAD.SHL.U32 R9, R10, 0x20, RZ ;  /* 0x000000200a097824 */ /* 0x000fe200078e00ff */
[----:B------:R-:W-:Y:S02]  /*4c30*/  MOV R5, UR4 ;  /* 0x0000000400057c02 */ /* 0x000fe40008000f00 */
[-C--:B------:R-:W-:Y:S01]  /*4c40*/  SHF.L.U32 R8, R8, R10.reuse, RZ ;  /* 0x0000000a08087219 */ /* 0x080fe200000006ff */
[----:B------:R1:W-:Y:S01]  /*4c50*/  SYNCS.ARRIVE.TRANS64.RED RZ, [UR4], R6 ;  /* 0x00000006ffff79a7 */ /* 0x0003e20008000404 */
[----:B------:R-:W-:Y:S01]  /*4c60*/  SHF.L.U32 R7, R0, R10, RZ ;  /* 0x0000000a00077219 */ /* 0x000fe200000006ff */
[----:B------:R1:W-:Y:S04]  /*4c70*/  STS [UR6+0x360], R9 ;  /* 0x00036009ff007988 */ /* 0x0003e80008000806 */
[----:B------:R1:W-:Y:S04]  /*4c80*/  STAS [R4.64], R10 ;  /* 0x0000000a04007dbd */ /* 0x0003e8000c0008ff */
[----:B------:R1:W-:Y:S04]  /*4c90*/  ATOMS.OR RZ, [UR5+0x14], R8 ;  /* 0x00001408ffff798c */ /* 0x0003e8000b000005 */
[----:B------:R1:W-:Y:S04]  /*4ca0*/  ATOMS.OR RZ, [UR5+0x18], R7 ;  /* 0x00001807ffff798c */ /* 0x0003e8000b000005 */
[----:B------:R1:W-:Y:S02]  /*4cb0*/  ATOMS.XOR RZ, [UR5+0x10], R0 ;  /* 0x00001000ffff798c */ /* 0x0003e4000b800005 */
.L_x_96:
[----:B------:R-:W-:Y:S05]  /*4cc0*/  BSYNC B0 ;  /* 0x0000000000007941 */ /* 0x000fea0003800000 */
.L_x_95:
[----:B------:R-:W-:Y:S05]  /*4cd0*/  BRA.U UP1, `(.L_x_101) ;  /* 0x00000001016c7547 */ /* 0x000fea000b800000 */
[----:B------:R-:W-:-:S03]  /*4ce0*/  UMOV UR4, 0xffffffff ;  /* 0xffffffff00047882 */ /* 0x000fc60000000000 */
[----:B------:R-:W-:Y:S05]  /*4cf0*/  BRA.DIV UR4, `(.L_x_102) ;  /* 0x00000056041c7947 */ /* 0x000fea000b800000 */
[----:B------:R-:W-:-:S13]  /*4d00*/  ELECT P0, URZ, PT ;  /* 0x0000000000ff782f */ /* 0x000fda0003800000 */
.L_x_242:
[----:B------:R-:W-:Y:S05]  /*4d10*/  @!P0 BRA `(.L_x_101) ;  /* 0x00000000005c8947 */ /* 0x000fea0003800000 */
[----:B-1----:R-:W1:Y:S02]  /*4d20*/  LDS R4, [UR5+0x10] ;  /* 0x00001005ff047984 */ /* 0x002e640008000800 */
[----:B-1----:R-:W-:-:S04]  /*4d30*/  SHF.L.U32 R4, R4, 0x1f, RZ ;  /* 0x0000001f04047819 */ /* 0x002fc800000006ff */
[----:B------:R-:W1:Y:S02]  /*4d40*/  SYNCS.PHASECHK.TRANS64.TRYWAIT P0, [UR5+0x8], R4 ;  /* 0x00000804ff0075a7 */ /* 0x000e640008001105 */
[----:B-1----:R-:W-:Y:S05]  /*4d50*/  @P0 BRA `(.L_x_103) ;  /* 0x0000000000080947 */ /* 0x002fea0003800000 */
[----:B------:R-:W1:Y:S02]  /*4d60*/  SYNCS.PHASECHK.TRANS64.TRYWAIT P0, [UR5+0x8], R4 ;  /* 0x00000804ff0075a7 */ /* 0x000e640008001105 */
[----:B-1----:R-:W-:Y:S05]  /*4d70*/  @!P0 BRA `(.L_x_104) ;  /* 0x0000005400208947 */ /* 0x002fea0003800000 */
.L_x_103:
[----:B------:R-:W2:Y:S01]  /*4d80*/  LDS R6, [UR6+0x360] ;  /* 0x00036006ff067984 */ /* 0x000ea20008000800 */
[----:B-1----:R-:W-:Y:S02]  /*4d90*/  HFMA2 R0, -RZ, RZ, 0, 5.9604644775390625e-08 ;  /* 0x00000001ff007431 */ /* 0x002fe400000001ff */
[----:B------:R-:W-:Y:S01]  /*4da0*/  IMAD.MOV.U32 R4, RZ, RZ, 0xffff ;  /* 0x0000ffffff047424 */ /* 0x000fe200078e00ff */
[----:B------:R-:W-:Y:S01]  /*4db0*/  UPRMT UR4, UR28, 0x654, UR7 ;  /* 0x000006541c047896 */ /* 0x000fe20008000007 */
[----:B--2---:R-:W-:-:S03]  /*4dc0*/  IMAD.SHL.U32 R5, R6, 0x20, RZ ;  /* 0x0000002006057824 */ /* 0x004fc600078e00ff */
[-C--:B------:R-:W-:Y:S02]  /*4dd0*/  SHF.L.U32 R4, R4, R6.reuse, RZ ;  /* 0x0000000604047219 */ /* 0x080fe400000006ff */
[----:B------:R-:W-:Y:S01]  /*4de0*/  SHF.L.U32 R6, R0, R6, RZ ;  /* 0x0000000600067219 */ /* 0x000fe200000006ff */
[----:B------:R2:W-:Y:S04]  /*4df0*/  STS [UR6+0x360], R5 ;  /* 0x00036005ff007988 */ /* 0x0005e80008000806 */
[----:B------:R2:W-:Y:S04]  /*4e00*/  ATOMS.OR RZ, [UR5+0x14], R4 ;  /* 0x00001404ffff798c */ /* 0x0005e8000b000005 */
[----:B------:R2:W-:Y:S01]  /*4e10*/  ATOMS.OR RZ, [UR5+0x18], R6 ;  /* 0x00001806ffff798c */ /* 0x0005e2000b000005 */
[----:B------:R-:W-:Y:S03]  /*4e20*/  SYNCS.ARRIVE.TRANS64.RED.A1T0 RZ, [UR4], RZ ;  /* 0x000000ffffff79a7 */ /* 0x000fe60008100404 */
[----:B------:R2:W-:Y:S01]  /*4e30*/  ATOMS.XOR RZ, [UR5+0x10], R0 ;  /* 0x00001000ffff798c */ /* 0x0005e2000b800005 */
[----:B------:R-:W-:Y:S05]  /*4e40*/  BRA `(.L_x_101) ;  /* 0x0000000000107947 */ /* 0x000fea0003800000 */
.L_x_94:
[----:B------:R-:W-:Y:S02]  /*4e50*/  MOV R0, 0xffffffff ;  /* 0xffffffff00007802 */ /* 0x000fe40000000f00 */
[----:B------:R-:W-:-:S03]  /*4e60*/  MOV R4, 0x4e90 ;  /* 0x00004e9000047802 */ /* 0x000fc60000000f00 */
[----:B------:R1:W-:Y:S04]  /*4e70*/  STS [UR6+0x360], R0 ;  /* 0x00036000ff007988 */ /* 0x0003e80008000806 */
[----:B-1---5:R-:W-:Y:S05]  /*4e80*/  CALL.REL.NOINC `($__internal_1_$__cuda_sm10x_tcgen05_guardrail_trap_phase_invalid_during_alloc) ;  /* 0x0000005800287944 */ /* 0x022fea0003c00000 */
.L_x_101:
[----:B------:R-:W-:Y:S05]  /*4e90*/  WARPSYNC.ALL ;  /* 0x0000000000007948 */ /* 0x000fea0003800000 */
[----:B------:R-:W3:Y:S01]  /*4ea0*/  S2UR UR4, SR_CgaCtaId ;  /* 0x00000000000479c3 */ /* 0x000ee20000008800 */
[----:B------:R-:W-:Y:S01]  /*4eb0*/  UMOV UR13, 0x400 ;  /* 0x00000400000d7882 */ /* 0x000fe20000000000 */
[----:B------:R-:W-:-:S06]  /*4ec0*/  NOP ;  /* 0x0000000000007918 */ /* 0x000fcc0000000000 */
[----:B------:R-:W-:Y:S06]  /*4ed0*/  BAR.ARV 0x6, 0xa0 ;  /* 0x0182800000007b1d */ /* 0x000fec0000002000 */
[----:B------:R-:W4:Y:S01]  /*4ee0*/  LDCU UR6, c[0x0][0x38c] ;  /* 0x00007180ff0677ac */ /* 0x000f220008000800 */
[----:B------:R-:W-:Y:S01]  /*4ef0*/  LOP3.LUT R3, R3, 0xffff, RZ, 0xc0, !PT ;  /* 0x0000ffff03037812 */ /* 0x000fe200078ec0ff */
[----:B-1----:R-:W-:Y:S01]  /*4f00*/  IMAD.MOV.U32 R9, RZ, RZ, 0x1 ;  /* 0x00000001ff097424 */ /* 0x002fe200078e00ff */
[----:B------:R-:W-:Y:S01]  /*4f10*/  LOP3.LUT R2, R2, 0xffff, RZ, 0xc0, !PT ;  /* 0x0000ffff02027812 */ /* 0x000fe200078ec0ff */
[----:B------:R-:W-:Y:S01]  /*4f20*/  IMAD.MOV.U32 R8, RZ, RZ, RZ ;  /* 0x000000ffff087224 */ /* 0x000fe200078e00ff */
[----:B------:R-:W-:Y:S01]  /*4f30*/  R2UR UR16, R3 ;  /* 0x00000000031072ca */ /* 0x000fe200000e0000 */
[----:B------:R-:W-:Y:S01]  /*4f40*/  UMOV UR20, URZ ;  /* 0x000000ff00147c82 */ /* 0x000fe20008000000 */
[----:B------:R-:W-:-:S02]  /*4f50*/  R2UR UR24, R2 ;  /* 0x00000000021872ca */ /* 0x000fc400000e0000 */
[----:B------:R-:W-:Y:S01]  /*4f60*/  CS2R R2, SRZ ;  /* 0x0000000000027805 */ /* 0x000fe2000001ff00 */
[----:B------:R-:W-:Y:S01]  /*4f70*/  UMOV UR10, URZ ;  /* 0x000000ff000a7c82 */ /* 0x000fe20008000000 */
[----:B---3--:R-:W-:Y:S02]  /*4f80*/  ULEA UR13, UR4, UR13, 0x18 ;  /* 0x0000000d040d7291 */ /* 0x008fe4000f8ec0ff */
[----:B------:R-:W-:Y:S02]  /*4f90*/  UISETP.NE.AND UP3, UPT, UR27, URZ, UPT ;  /* 0x000000ff1b00728c */ /* 0x000fe4000bf65270 */
[----:B------:R-:W-:Y:S02]  /*4fa0*/  UIADD3 UR5, UPT, UPT, UR13, 0x4600, URZ ;  /* 0x000046000d057890 */ /* 0x000fe4000fffe0ff */
[----:B------:R-:W-:Y:S02]  /*4fb0*/  UIADD3 UR4, UPT, UPT, UR13, 0x2d600, URZ ;  /* 0x0002d6000d047890 */ /* 0x000fe4000fffe0ff */
[----:B----4-:R-:W-:Y:S01]  /*4fc0*/  UIADD3 UR6, UPT, UPT, UR6, 0x1f, URZ ;  /* 0x0000001f06067890 */ /* 0x010fe2000fffe0ff */
[----:B--2---:R-:W1:Y:S01]  /*4fd0*/  LDS R0, [UR13+0x360] ;  /* 0x0003600dff007984 */ /* 0x004e620008000800 */
[----:B------:R-:W-:-:S02]  /*4fe0*/  USHF.R.U32.HI UR5, URZ, 0x4, UR5 ;  /* 0x00000004ff057899 */ /* 0x000fc40008011605 */
[----:B------:R-:W-:Y:S02]  /*4ff0*/  USHF.R.S32.HI UR21, URZ, 0x1f, UR6 ;  /* 0x0000001fff157899 */ /* 0x000fe40008011406 */
[----:B------:R-:W-:Y:S02]  /*5000*/  USHF.R.U32.HI UR4, URZ, 0x4, UR4 ;  /* 0x00000004ff047899 */ /* 0x000fe40008011604 */
[----:B------:R-:W-:Y:S02]  /*5010*/  ULEA.HI UR21, UR21, UR6, URZ, 0x5 ;  /* 0x0000000615157291 */ /* 0x000fe4000f8f28ff */
[----:B------:R-:W-:Y:S02]  /*5020*/  ULOP3.LUT UR5, UR5, 0x3fff, URZ, 0xc0, !UPT ;  /* 0x00003fff05057892 */ /* 0x000fe4000f8ec0ff */
[----:B------:R-:W-:Y:S02]  /*5030*/  USHF.R.S32.HI UR21, URZ, 0x5, UR21 ;  /* 0x00000005ff157899 */ /* 0x000fe40008011415 */
[----:B------:R-:W-:-:S02]  /*5040*/  ULOP3.LUT UR18, UR4, 0x3fff, URZ, 0xc0, !UPT ;  /* 0x00003fff04127892 */ /* 0x000fc4000f8ec0ff */
[----:B------:R-:W-:Y:S02]  /*5050*/  UISETP.LT.AND UP0, UPT, UR21, 0x1, UPT ;  /* 0x000000011500788c */ /* 0x000fe4000bf01270 */
[----:B------:R-:W-:Y:S02]  /*5060*/  ULOP3.LUT UR17, UR5, 0x10000, URZ, 0xfc, !UPT ;  /* 0x0001000005117892 */ /* 0x000fe4000f8efcff */
[----:B------:R-:W-:Y:S02]  /*5070*/  ULOP3.LUT UR18, UR18, 0x10000, URZ, 0xfc, !UPT ;  /* 0x0001000012127892 */ /* 0x000fe4000f8efcff */
[----:B------:R-:W-:Y:S01]  /*5080*/  USEL UR25, UR21, 0x1, !UP0 ;  /* 0x0000000115197887 */ /* 0x000fe2000c000000 */
[----:B------:R-:W-:Y:S01]  /*5090*/  UMOV UR11, URZ ;  /* 0x000000ff000b7c82 */ /* 0x000fe20008000000 */
[----:B------:R-:W-:Y:S01]  /*50a0*/  UMOV UR22, 0x0 ;  /* 0x0000000000167882 */ /* 0x000fe20000000000 */
[----:B------:R-:W-:Y:S01]  /*50b0*/  UMOV UR23, 0x101004a0 ;  /* 0x101004a000177882 */ /* 0x000fe20000000000 */
[----:B-1----:R-:W-:-:S15]  /*50c0*/  R2UR UR26, R0 ;  /* 0x00000000001a72ca */ /* 0x002fde00000e0000 */
.L_x_112:
[C---:B------:R-:W-:Y:S02]  /*50d0*/  LEA R0, R8.reuse, UR13, 0x3 ;  /* 0x0000000d08007c11 */ /* 0x040fe4000f8e18ff */
[----:B------:R-:W-:Y:S02]  /*50e0*/  SHF.L.U32 R4, R3, 0x1f, RZ ;  /* 0x0000001f03047819 */ /* 0x000fe400000006ff */
[----:B------:R-:W-:Y:S02]  /*50f0*/  LEA R5, R8, UR13, 0x4 ;  /* 0x0000000d08057c11 */ /* 0x000fe4000f8e20ff */
[----:B------:R-:W1:Y:S02]  /*5100*/  SYNCS.PHASECHK.TRANS64.TRYWAIT P0, [R0+URZ+0x2b0], R4 ;  /* 0x0002b004000075a7 */ /* 0x000e6400080011ff */
[----:B-1-3--:R-:W-:Y:S05]  /*5110*/  @!P0 BRA `(.L_x_105) ;  /* 0x0000005000508947 */ /* 0x00afea0003800000 */
.L_x_243:
[----:B-1----:R-:W1:Y:S01]  /*5120*/  LDS.128 R4, [R5+0x340] ;  /* 0x0003400005047984 */ /* 0x002e620000000c00 */
[----:B------:R-:W-:Y:S02]  /*5130*/  VIADD R0, R0, 0x2c0 ;  /* 0x000002c000007836 */ /* 0x000fe40000000000 */
[----:B------:R-:W-:Y:S01]  /*5140*/  VIADD R8, R8, 0x1 ;  /* 0x0000000108087836 */ /* 0x000fe20000000000 */
[----:B------:R-:W-:Y:S01]  /*5150*/  @!PT LDS RZ, [RZ] ;  /* 0x00000000fffff984 */ /* 0x000fe20000000800 */
[----:B------:R-:W-:Y:S01]  /*5160*/  @!PT LDS RZ, [RZ] ;  /* 0x00000000fffff984 */ /* 0x000fe20000000800 */
[----:B------:R-:W-:Y:S01]  /*5170*/  @!PT LDS RZ, [RZ] ;  /* 0x00000000fffff984 */ /* 0x000fe20000000800 */
[----:B------:R-:W-:Y:S01]  /*5180*/  @!PT LDS RZ, [RZ] ;  /* 0x00000000fffff984 */ /* 0x000fe20000000800 */
[----:B------:R2:W-:Y:S06]  /*5190*/  MEMBAR.ALL.CTA ;  /* 0x0000000000007992 */ /* 0x0005ec0000008000 */
[----:B--2---:R-:W2:Y:S01]  /*51a0*/  FENCE.VIEW.ASYNC.S ;  /* 0x00000000000073c6 */ /* 0x004ea20000000000 */
[----:B------:R-:W-:-:S04]  /*51b0*/  PRMT R0, RZ, 0x654, R0 ;  /* 0x00000654ff007816 */ /* 0x000fc80000000000 */
[----:B--2---:R2:W-:Y:S01]  /*51c0*/  SYNCS.ARRIVE.TRANS64.RED.A1T0 RZ, [R0+URZ], RZ ;  /* 0x000000ff00ff79a7 */ /* 0x0045e200081004ff */
[----:B-1----:R-:W-:Y:S01]  /*51d0*/  LOP3.LUT P1, RZ, R6, 0x1, RZ, 0xc0, !PT ;  /* 0x0000000106ff7812 */ /* 0x002fe2000782c0ff */
[----:B--2---:R-:W-:-:S12]  /*51e0*/  BRA.U UP3, `(.L_x_106) ;  /* 0x0000000103cc7547 */ /* 0x004fd8000b800000 */
[----:B------:R-:W1:Y:S01]  /*51f0*/  LDCU UR4, c[0x0][0x38c] ;  /* 0x00007180ff0477ac */ /* 0x000e620008000800 */
[----:B------:R-:W-:Y:S02]  /*5200*/  PLOP3.LUT P2, PT, PT, PT, PT, 0x80, 0x8 ;  /* 0x000000000008781c */ /* 0x000fe40003f4f070 */
[----:B------:R-:W-:Y:S01]  /*5210*/  SHF.L.U32 R4, R9, 0x1f, RZ ;  /* 0x0000001f09047819 */ /* 0x000fe200000006ff */
[----:B------:R-:W-:Y:S02]  /*5220*/  ULEA UR19, UR20, UR13, 0x3 ;  /* 0x0000000d14137291 */ /* 0x000fe4000f8e18ff */
[----:B-1----:R-:W-:-:S06]  /*5230*/  UISETP.GE.AND UP0, UPT, UR4, 0x1, UPT ;  /* 0x000000010400788c */ /* 0x002fcc000bf06270 */
[----:B------:R-:W-:-:S05]  /*5240*/  PLOP3.LUT P0, PT, PT, PT, UP0, 0x80, 0x8 ;  /* 0x000000000008781c */ /* 0x000fca0003f0f008 */
[----:B------:R-:W-:-:S08]  /*5250*/  @UP0 ULEA UR4, UR10, UR13, 0x3 ;  /* 0x0000000d0a040291 */ /* 0x000fd0000f8e18ff */
[----:B------:R-:W-:-:S04]  /*5260*/  @P0 SHF.L.U32 R0, R2, 0x1f, RZ ;  /* 0x0000001f02000819 */ /* 0x000fc800000006ff */
[----:B------:R1:W2:Y:S01]  /*5270*/  @P0 SYNCS.PHASECHK.TRANS64.TRYWAIT P2, [UR4], R0 ;  /* 0x00000000ff0005a7 */ /* 0x0002a20008041104 */
[----:B------:R-:W3:Y:S02]  /*5280*/  SYNCS.PHASECHK.TRANS64.TRYWAIT P0, [UR19+0x2f0], R4 ;  /* 0x0002f004ff0075a7 */ /* 0x000ee40008001113 */
[----:B-123--:R-:W-:Y:S05]  /*5290*/  @!P0 BRA `(.L_x_107) ;  /* 0x0000005000048947 */ /* 0x00efea0003800000 */
.L_x_245:
[----:B------:R-:W-:Y:S01]  /*52a0*/  UMOV UR14, UR11 ;  /* 0x0000000b000e7c82 */ /* 0x000fe20008000000 */
[----:B------:R-:W-:Y:S05]  /*52b0*/  BRA.U !UP0, `(.L_x_108) ;  /* 0x0000000108887547 */ /* 0x000fea000b800000 */
[----:B------:R-:W-:Y:S02]  /*52c0*/  UIADD3 UR14, UPT, UPT, UR25, UR11, URZ ;  /* 0x0000000b190e7290 */ /* 0x000fe4000fffe0ff */
[----:B------:R-:W-:Y:S02]  /*52d0*/  ULEA UR15, UR20, UR26, 0x6 ;  /* 0x0000001a140f7291 */ /* 0x000fe4000f8e30ff */
[----:B------:R-:W-:Y:S01]  /*52e0*/  UPLOP3.LUT UP2, UPT, UPT, UPT, UPT, 0x40, 0x4 ;  /* 0x000000000004789c */ /* 0x000fe20003f4e870 */
[----:B------:R-:W-:Y:S01]  /*52f0*/  UMOV UR12, UR21 ;  /* 0x00000015000c7c82 */ /* 0x000fe20008000000 */
[----:B------:R-:W-:-:S09]  /*5300*/  UMOV UR5, UR10 ;  /* 0x0000000a00057c82 */ /* 0x000fd20008000000 */
.L_x_111:
[----:B--2---:R-:W-:Y:S01]  /*5310*/  ULEA UR6, UR5, UR13, 0x3 ;  /* 0x0000000d05067291 */ /* 0x004fe2000f8e18ff */
[----:B---3--:R-:W-:Y:S11]  /*5320*/  @P2 BRA `(.L_x_109) ;  /* 0x00000000000c2947 */ /* 0x008ff60003800000 */
[----:B-1----:R-:W-:Y:S04]  /*5330*/  SHF.L.U32 R4, R2, 0x1f, RZ ;  /* 0x0000001f02047819 */ /* 0x002fe800000006ff */
[----:B------:R-:W1:Y:S02]  /*5340*/  SYNCS.PHASECHK.TRANS64.TRYWAIT P0, [UR6], R4 ;  /* 0x00000004ff0075a7 */ /* 0x000e640008001106 */
[----:B-1----:R-:W-:Y:S05]  /*5350*/  @!P0 BRA `(.L_x_110) ;  /* 0x0000004c00ec8947 */ /* 0x002fea0003800000 */
.L_x_109:
[----:B------:R-:W-:Y:S01]  /*5360*/  UISETP.NE.AND UP0, UPT, UR12, 0x1, UPT ;  /* 0x000000010c00788c */ /* 0x000fe2000bf05270 */
[----:B------:R-:W-:Y:S01]  /*5370*/  PLOP3.LUT P2, PT, PT, PT, PT, 0x80, 0x8 ;  /* 0x000000000008781c */ /* 0x000fe20003f4f070 */
[----:B------:R-:W-:Y:S02]  /*5380*/  UIADD3 UR4, UPT, UPT, UR5, 0x1, URZ ;  /* 0x0000000105047890 */ /* 0x000fe4000fffe0ff */
[----:B------:R-:W-:Y:S02]  /*5390*/  ULEA UR8, UR5, UR18, 0x6 ;  /* 0x0000001205087291 */ /* 0x000fe4000f8e30ff */
[----:B------:R-:W-:Y:S01]  /*53a0*/  UISETP.NE.AND UP1, UPT, UR4, 0x29, UPT ;  /* 0x000000290400788c */ /* 0x000fe2000bf25270 */
[----:B------:R-:W-:Y:S01]  /*53b0*/  PLOP3.LUT P0, PT, PT, PT, UP0, 0x80, 0x8 ;  /* 0x000000000008781c */ /* 0x000fe20003f0f008 */
[----:B------:R-:W-:Y:S02]  /*53c0*/  UIADD3 UR11, UPT, UPT, UR11, 0x1, URZ ;  /* 0x000000010b0b7890 */ /* 0x000fe4000fffe0ff */
[----:B------:R-:W-:Y:S02]  /*53d0*/  USEL UR7, URZ, 0x1, UP1 ;  /* 0x00000001ff077887 */ /* 0x000fe40008800000 */
[----:B------:R-:W-:Y:S01]  /*53e0*/  USEL UR10, UR4, URZ, UP1 ;  /* 0x000000ff040a7287 */ /* 0x000fe20008800000 */
[----:B------:R-:W-:Y:S01]  /*53f0*/  UMOV UR9, 0xc0004010 ;  /* 0xc000401000097882 */ /* 0x000fe20000000000 */
[----:B------:R-:W-:Y:S02]  /*5400*/  UIADD3 UR12, UPT, UPT, UR12, -0x1, URZ ;  /* 0xffffffff0c0c7890 */ /* 0x000fe4000fffe0ff */
[----:B------:R-:W-:Y:S01]  /*5410*/  LOP3.LUT R2, R2, UR7, RZ, 0x3c, !PT ;  /* 0x0000000702027c12 */ /* 0x000fe2000f8e3cff */
[----:B------:R-:W-:Y:S01]  /*5420*/  @UP0 ULEA UR4, UR10, UR13, 0x3 ;  /* 0x0000000d0a040291 */ /* 0x000fe2000f8e18ff */
[----:B------:R-:W-:Y:S02]  /*5430*/  UMOV UR7, 0xc0004010 ;  /* 0xc000401000077882 */ /* 0x000fe40000000000 */
[----:B-1----:R-:W-:Y:S01]  /*5440*/  @P0 SHF.L.U32 R0, R2, 0x1f, RZ ;  /* 0x0000001f02000819 */ /* 0x002fe200000006ff */
[----:B------:R-:W-:Y:S05]  /*5450*/  UISETP.NE.AND UP0, UPT, UR11, UR14, UPT ;  /* 0x0000000e0b00728c */ /* 0x000fea000bf05270 */
[----:B------:R2:W3:Y:S01]  /*5460*/  @P0 SYNCS.PHASECHK.TRANS64.TRYWAIT P2, [UR4], R0 ;  /* 0x00000000ff0005a7 */ /* 0x0004e20008041104 */
[----:B------:R-:W-:Y:S02]  /*5470*/  UIADD3 UR4, UPT, UPT, UR6, 0x148, URZ ;  /* 0x0000014806047890 */ /* 0x000fe4000fffe0ff */
[----:B------:R-:W-:Y:S03]  /*5480*/  ULEA UR6, UR5, UR17, 0x8 ;  /* 0x0000001105067291 */ /* 0x000fe6000f8e40ff */
[----:B------:R-:W-:Y:S06]  /*5490*/  UMOV UR5, UR10 ;  /* 0x0000000a00057c82 */ /* 0x000fec0008000000 */
[----:B------:R2:W-:Y:S01]  /*54a0*/  UTCIMMA.2CTA gdesc[UR6], gdesc[UR8], tmem[UR15], tmem[UR22], idesc[UR23], UP2 ;  /* 0x00ff1608060075ea */ /* 0x0005e2000920010f */
[----:B------:R-:W-:Y:S01]  /*54b0*/  UPLOP3.LUT UP2, UPT, UPT, UPT, UPT, 0x80, 0x8 ;  /* 0x000000000008789c */ /* 0x000fe20003f4f070 */
[----:B------:R2:W-:Y:S01]  /*54c0*/  UTCBAR.2CTA.MULTICAST [UR4], URZ, UR16 ;  /* 0x000000ff040073e9 */ /* 0x0005e20008200810 */
[----:B------:R-:W-:Y:S09]  /*54d0*/  BRA.U UP0, `(.L_x_111) ;  /* 0xfffffffd008c7547 */ /* 0x000ff2000b83ffff */
.L_x_108:
[----:B--2---:R-:W-:Y:S01]  /*54e0*/  UIADD3 UR4, UPT, UPT, UR19, 0x2d0, URZ ;  /* 0x000002d013047890 */ /* 0x004fe2000fffe0ff */
[----:B------:R-:W-:-:S08]  /*54f0*/  UMOV UR11, UR14 ;  /* 0x0000000e000b7c82 */ /* 0x000fd00008000000 */
[----:B------:R2:W-:Y:S01]  /*5500*/  UTCBAR.2CTA.MULTICAST [UR4], URZ, UR24 ;  /* 0x000000ff040073e9 */ /* 0x0005e20008200818 */
[----:B------:R-:W-:Y:S02]  /*5510*/  NOP ;  /* 0x0000000000007918 */ /* 0x000fe40000000000 */
.L_x_106:
[----:B--2---:R-:W-:Y:S01]  /*5520*/  UIADD3 UR4, UPT, UPT, UR20, 0x1, URZ ;  /* 0x0000000114047890 */ /* 0x004fe2000fffe0ff */
[----:B------:R-:W-:-:S03]  /*5530*/  ISETP.NE.AND P0, PT, R8, 0x2, PT ;  /* 0x000000020800780c */ /* 0x000fc60003f05270 */
[----:B------:R-:W-:Y:S01]  /*5540*/  UISETP.NE.AND UP0, UPT, UR4, 0x4, UPT ;  /* 0x000000040400788c */ /* 0x000fe2000bf05270 */
[----:B-1----:R-:W-:Y:S02]  /*5550*/  SEL R0, RZ, 0x1, P0 ;  /* 0x00000001ff007807 */ /* 0x002fe40000000000 */
[----:B------:R-:W-:Y:S01]  /*5560*/  SEL R8, R8, RZ, P0 ;  /* 0x000000ff08087207 */ /* 0x000fe20000000000 */
[----:B------:R-:W-:Y:S01]  /*5570*/  USEL UR5, URZ, 0x1, UP0 ;  /* 0x00000001ff057887 */ /* 0x000fe20008000000 */
[----:B------:R-:W-:Y:S01]  /*5580*/  LOP3.LUT R3, R3, R0, RZ, 0x3c, !PT ;  /* 0x0000000003037212 */ /* 0x000fe200078e3cff */
[----:B------:R-:W-:-:S04]  /*5590*/  USEL UR20, UR4, URZ, UP0 ;  /* 0x000000ff04147287 */ /* 0x000fc80008000000 */
[----:B------:R-:W-:Y:S01]  /*55a0*/  LOP3.LUT R9, R9, UR5, RZ, 0x3c, !PT ;  /* 0x0000000509097c12 */ /* 0x000fe2000f8e3cff */
[----:B------:R-:W-:Y:S07]  /*55b0*/  @P1 BRA `(.L_x_112) ;  /* 0xfffffff800c41947 */ /* 0x000fee000383ffff */
[----:B------:R-:W1:Y:S01]  /*55c0*/  S2UR UR8, SR_CgaCtaId ;  /* 0x00000000000879c3 */ /* 0x000e620000008800 */
[----:B------:R-:W-:Y:S01]  /*55d0*/  ELECT P0, URZ, PT ;  /* 0x0000000000ff782f */ /* 0x000fe20003800000 */
[----:B------:R-:W-:Y:S01]  /*55e0*/  HFMA2 R0, -RZ, RZ, 0, 5.9604644775390625e-08 ;  /* 0x00000001ff007431 */ /* 0x000fe200000001ff */
[----:B------:R-:W-:-:S05]  /*55f0*/  UMOV UR4, 0x40 ;  /* 0x0000004000047882 */ /* 0x000fca0000000000 */
[----:B------:R-:W-:Y:S01]  /*5600*/  UVIRTCOUNT.DEALLOC.SMPOOL 0x80 ;  /* 0x000000800000784c */ /* 0x000fe20000000000 */
[----:B------:R-:W-:Y:S02]  /*5610*/  UISETP.NE.AND UP1, UPT, UR27, URZ, UPT ;  /* 0x000000ff1b00728c */ /* 0x000fe4000bf25270 */
[----:B-1----:R-:W-:-:S09]  /*5620*/  ULEA UR8, UR8, UR4, 0x18 ;  /* 0x0000000408087291 */ /* 0x002fd2000f8ec0ff */
[----:B------:R1:W-:Y:S01]  /*5630*/  @P0 STS.U8 [UR8+0x1c], R0 ;  /* 0x00001c00ff000988 */ /* 0x0003e20008000008 */
[----:B------:R-:W-:Y:S05]  /*5640*/  BRA.U UP1, `(.L_x_113) ;  /* 0x0000000101a07547 */ /* 0x000fea000b800000 */
[----:B------:R-:W-:Y:S01]  /*5650*/  UIADD3 UR7, UPT, UPT, UR13, 0x2f0, URZ ;  /* 0x000002f00d077890 */ /* 0x000fe2000fffe0ff */
[----:B------:R-:W-:-:S03]  /*5660*/  SHF.L.U32 R2, R9, 0x1f, RZ ;  /* 0x0000001f09027819 */ /* 0x000fc600000006ff */
[----:B------:R-:W-:-:S09]  /*5670*/  ULEA UR4, UR20, UR7, 0x3 ;  /* 0x0000000714047291 */ /* 0x000fd2000f8e18ff */
[----:B------:R-:W2:Y:S02]  /*5680*/  SYNCS.PHASECHK.TRANS64.TRYWAIT P0, [UR4], R2 ;  /* 0x00000002ff0075a7 */ /* 0x000ea40008001104 */
[----:B--2---:R-:W-:Y:S05]  /*5690*/  @!P0 BRA `(.L_x_114) ;  /* 0x0000004c00348947 */ /* 0x004fea0003800000 */
.L_x_248:
        /* <DEDUP_REMOVED lines=9> */
.L_x_250:
        /* <DEDUP_REMOVED lines=9> */
.L_x_252:
[----:B------:R-:W-:-:S04]  /*57c0*/  UIADD3 UR4, UPT, UPT, UR4, 0x1, URZ ;  /* 0x0000000104047890 */ /* 0x000fc8000fffe0ff */
[----:B------:R-:W-:-:S04]  /*57d0*/  UISETP.NE.AND UP0, UPT, UR4, 0x4, UPT ;  /* 0x000000040400788c */ /* 0x000fc8000bf05270 */
[----:B------:R-:W-:Y:S02]  /*57e0*/  USEL UR5, URZ, 0x1, UP0 ;  /* 0x00000001ff057887 */ /* 0x000fe40008000000 */
[----:B------:R-:W-:-:S04]  /*57f0*/  USEL UR4, UR4, URZ, UP0 ;  /* 0x000000ff04047287 */ /* 0x000fc80008000000 */
[----:B------:R-:W-:Y:S01]  /*5800*/  ULEA UR4, UR4, UR7, 0x3 ;  /* 0x0000000704047291 */ /* 0x000fe2000f8e18ff */
[----:B------:R-:W-:-:S04]  /*5810*/  LOP3.LUT R2, R2, UR5, RZ, 0x3c, !PT ;  /* 0x0000000502027c12 */ /* 0x000fc8000f8e3cff */
[----:B------:R-:W-:Y:S01]  /*5820*/  SHF.L.U32 R2, R2, 0x1f, RZ ;  /* 0x0000001f02027819 */ /* 0x000fe200000006ff */
[----:B-1----:R-:W-:-:S04]  /*5830*/  IMAD.U32 R0, RZ, RZ, UR4 ;  /* 0x00000004ff007e24 */ /* 0x002fc8000f8e00ff */
[----:B------:R1:W2:Y:S03]  /*5840*/  SYNCS.PHASECHK.TRANS64.TRYWAIT P0, [R0+URZ], R2 ;  /* 0x00000002000075a7 */ /* 0x0002a600080011ff */
[----:B--2---:R-:W-:Y:S05]  /*5850*/  @!P0 NANOSLEEP.SYNCS 0x989680 ;  /* 0x009896800000895d */ /* 0x004fea0003900000 */
[----:B------:R-:W2:Y:S02]  /*5860*/  @!P0 SYNCS.PHASECHK.TRANS64 P0, [R0+URZ], R2 ;  /* 0x00000002000085a7 */ /* 0x000ea400080010ff */
[----:B--2---:R-:W-:Y:S05]  /*5870*/  @P0 BRA `(.L_x_117) ;  /* 0x0000000000200947 */ /* 0x004fea0003800000 */
.L_x_118:
[----:B--2---:R2:W4:Y:S02]  /*5880*/  SYNCS.PHASECHK.TRANS64.TRYWAIT P0, [R0+URZ], R2 ;  /* 0x00000002000075a7 */ /* 0x00452400080011ff */
[----:B----4-:R-:W-:Y:S05]  /*5890*/  @!P0 NANOSLEEP.SYNCS 0x989680 ;  /* 0x009896800000895d */ /* 0x010fea0003900000 */
[----:B------:R-:W4:Y:S02]  /*58a0*/  @!P0 SYNCS.PHASECHK.TRANS64 P0, [R0+URZ], R2 ;  /* 0x00000002000085a7 */ /* 0x000f2400080010ff */
[----:B----4-:R-:W-:Y:S05]  /*58b0*/  @!P0 BRA `(.L_x_118) ;  /* 0xfffffffc00f08947 */ /* 0x010fea000383ffff */
[----:B------:R-:W-:Y:S05]  /*58c0*/  BRA `(.L_x_117) ;  /* 0x00000000000c7947 */ /* 0x000fea0003800000 */
.L_x_113:
[----:B------:R-:W-:-:S04]  /*58d0*/  UIADD3 UR4, UPT, UPT, UR13, 0x330, URZ ;  /* 0x000003300d047890 */ /* 0x000fc8000fffe0ff */
[----:B------:R-:W-:-:S09]  /*58e0*/  UPRMT UR4, UR28, 0x654, UR4 ;  /* 0x000006541c047896 */ /* 0x000fd20008000004 */
[----:B------:R-:W-:Y:S03]  /*58f0*/  SYNCS.ARRIVE.TRANS64.RED.A1T0 RZ, [UR4], RZ ;  /* 0x000000ffffff79a7 */ /* 0x000fe60008100404 */
.L_x_117:
[----:B-12---:R-:W-:Y:S01]  /*5900*/  SHF.L.U32 R2, RZ, 0x1f, RZ ;  /* 0x0000001fff027819 */ /* 0x006fe200000006ff */
[----:B------:R-:W-:Y:S01]  /*5910*/  UIADD3 UR4, UPT, UPT, UR13, 0x330, URZ ;  /* 0x000003300d047890 */ /* 0x000fe2000fffe0ff */
[----:B------:R-:W-:Y:S02]  /*5920*/  PLOP3.LUT P0, PT, PT, PT, UP1, 0x80, 0x8 ;  /* 0x000000000008781c */ /* 0x000fe40003f0f018 */
[----:B------:R-:W1:Y:S02]  /*5930*/  SYNCS.PHASECHK.TRANS64.TRYWAIT P1, [UR13+0x330], R2 ;  /* 0x00033002ff0075a7 */ /* 0x000e64000802110d */
[----:B-1----:R-:W-:Y:S09]  /*5940*/  @!P1 BRA `(.L_x_119) ;  /* 0x0000004800d09947 */ /* 0x002ff20003800000 */
.L_x_254:
[----:B------:R-:W-:Y:S01]  /*5950*/  @!UP1 UPRMT UR4, UR28, 0x654, UR4 ;  /* 0x000006541c049896 */ /* 0x000fe20008000004 */
[----:B------:R-:W-:Y:S01]  /*5960*/  UMOV UR5, 0xffff ;  /* 0x0000ffff00057882 */ /* 0x000fe20000000000 */
[----:B------:R-:W-:-:S07]  /*5970*/  UMOV UR6, 0x1 ;  /* 0x0000000100067882 */ /* 0x000fce0000000000 */
[----:B------:R-:W-:Y:S01]  /*5980*/  @!P0 SYNCS.ARRIVE.TRANS64.RED.A1T0 RZ, [UR4], RZ ;  /* 0x000000ffffff89a7 */ /* 0x000fe20008100404 */
[----:B------:R-:W-:Y:S01]  /*5990*/  NOP ;  /* 0x0000000000007918 */ /* 0x000fe20000000000 */
[----:B-1----:R-:W1:Y:S01]  /*59a0*/  LDS R0, [UR8+0x14] ;  /* 0x00001408ff007984 */ /* 0x002e620008000800 */
[----:B------:R-:W-:-:S04]  /*59b0*/  ULOP3.LUT UR4, UR26, 0xffff, URZ, 0xc0, !UPT ;  /* 0x0000ffff1a047892 */ /* 0x000fc8000f8ec0ff */
[----:B------:R-:W-:-:S04]  /*59c0*/  USHF.R.U32.HI UR4, URZ, 0x5, UR4 ;  /* 0x00000005ff047899 */ /* 0x000fc80008011604 */
[----:B------:R-:W-:Y:S02]  /*59d0*/  USHF.L.U32 UR5, UR5, UR4, URZ ;  /* 0x0000000405057299 */ /* 0x000fe400080006ff */
[----:B------:R-:W-:-:S04]  /*59e0*/  USHF.L.U32 UR4, UR6, UR4, URZ ;  /* 0x0000000406047299 */ /* 0x000fc800080006ff */
[----:B-1----:R-:W-:-:S04]  /*59f0*/  LOP3.LUT R0, R0, UR5, RZ, 0xc0, !PT ;  /* 0x0000000500007c12 */ /* 0x002fc8000f8ec0ff */
[----:B------:R-:W-:-:S13]  /*5a00*/  ISETP.NE.AND P0, PT, R0, UR5, PT ;  /* 0x0000000500007c0c */ /* 0x000fda000bf05270 */
[----:B------:R-:W-:Y:S05]  /*5a10*/  @P0 BRA `(.L_x_120) ;  /* 0x0000000000580947 */ /* 0x000fea0003800000 */
[----:B------:R-:W1:Y:S02]  /*5a20*/  LDS R0, [UR8+0x18] ;  /* 0x00001808ff007984 */ /* 0x000e640008000800 */
[----:B-1----:R-:W-:-:S04]  /*5a30*/  LOP3.LUT R0, R0, UR4, RZ, 0xc0, !PT ;  /* 0x0000000400007c12 */ /* 0x002fc8000f8ec0ff */
[----:B------:R-:W-:-:S13]  /*5a40*/  ISETP.NE.AND P0, PT, R0, UR4, PT ;  /* 0x0000000400007c0c */ /* 0x000fda000bf05270 */
[----:B------:R-:W-:Y:S05]  /*5a50*/  @P0 BRA `(.L_x_121) ;  /* 0x00000000003c0947 */ /* 0x000fea0003800000 */
[----:B------:R-:W1:Y:S01]  /*5a60*/  S2R R2, SR_LANEID ;  /* 0x0000000000027919 */ /* 0x000e620000000000 */
[----:B------:R-:W-:-:S06]  /*5a70*/  ULOP3.LUT UR5, URZ, UR5, URZ, 0x33, !UPT ;  /* 0x00000005ff057292 */ /* 0x000fcc000f8e33ff */
[----:B------:R-:W-:-:S04]  /*5a80*/  IMAD.U32 R0, RZ, RZ, UR5 ;  /* 0x00000005ff007e24 */ /* 0x000fc8000f8e00ff */
[----:B------:R2:W4:Y:S02]  /*5a90*/  REDUX UR7, R0 ;  /* 0x00000000000773c4 */ /* 0x0005240000000000 */
[----:B------:R1:W-:Y:S01]  /*5aa0*/  UTCATOMSWS.AND URZ, UR5 ;  /* 0x0000000500ff79e3 */ /* 0x0003e20008000000 */
[----:B--2---:R-:W-:Y:S01]  /*5ab0*/  LOP3.LUT R0, RZ, UR4, RZ, 0x33, !PT ;  /* 0x00000004ff007c12 */ /* 0x004fe2000f8e33ff */
[----:B------:R-:W-:Y:S02]  /*5ac0*/  VOTEU.ANY UR4, UPT, PT ;  /* 0x0000000000047886 */ /* 0x000fe400038e0100 */
[----:B------:R-:W-:Y:S02]  /*5ad0*/  UFLO.U32 UR4, UR4 ;  /* 0x00000004000472bd */ /* 0x000fe400080e0000 */
[----:B------:R-:W2:Y:S04]  /*5ae0*/  REDUX UR6, R0 ;  /* 0x00000000000673c4 */ /* 0x000ea80000000000 */
[----:B-1----:R-:W-:-:S02]  /*5af0*/  ISETP.EQ.U32.AND P0, PT, R2, UR4, PT ;  /* 0x0000000402007c0c */ /* 0x002fc4000bf02070 */
[----:B----4-:R-:W-:-:S11]  /*5b00*/  MOV R2, UR7 ;  /* 0x0000000700027c02 */ /* 0x010fd60008000f00 */
[----:B------:R1:W-:Y:S01]  /*5b10*/  @P0 ATOMS.AND RZ, [UR8+0x14], R2 ;  /* 0x00001402ffff098c */ /* 0x0003e2000a800008 */
[----:B--2---:R-:W-:-:S05]  /*5b20*/  IMAD.U32 R0, RZ, RZ, UR6 ;  /* 0x00000006ff007e24 */ /* 0x004fca000f8e00ff */
[----:B------:R1:W-:Y:S01]  /*5b30*/  @P0 ATOMS.AND RZ, [UR8+0x18], R0 ;  /* 0x00001800ffff098c */ /* 0x0003e2000a800008 */
[----:B------:R-:W-:Y:S05]  /*5b40*/  BRA `(.L_x_122) ;  /* 0x0000000000147947 */ /* 0x000fea0003800000 */
.L_x_121:
[----:B------:R-:W-:Y:S02]  /*5b50*/  MOV R2, 0x5b70 ;  /* 0x00005b7000027802 */ /* 0x000fe40000000f00 */
[----:B---3-5:R-:W-:Y:S05]  /*5b60*/  CALL.REL.NOINC `($__internal_0_$__cuda_sm10x_tcgen05_guardrail_trap_col_being_dealloced_not_returned_by_alloc) ;  /* 0x0000004800e47944 */ /* 0x028fea0003c00000 */
[----:B------:R-:W-:Y:S05]  /*5b70*/  BRA `(.L_x_122) ;  /* 0x0000000000087947 */ /* 0x000fea0003800000 */
.L_x_120:
[----:B------:R-:W-:Y:S02]  /*5b80*/  MOV R2, 0x5ba0 ;  /* 0x00005ba000027802 */ /* 0x000fe40000000f00 */
[----:B---3-5:R-:W-:Y:S05]  /*5b90*/  CALL.REL.NOINC `($__internal_2_$__cuda_sm10x_tcgen05_guardrail_trap_unallocated_columns_being_dealloced) ;  /* 0x0000004800f07944 */ /* 0x028fea0003c00000 */
.L_x_122:
[----:B------:R-:W-:Y:S01]  /*5ba0*/  NOP ;  /* 0x0000000000007918 */ /* 0x000fe20000000000 */
[----:B------:R-:W-:Y:S05]  /*5bb0*/  EXIT ;  /* 0x000000000000794d */ /* 0x000fea0003800000 */
.L_x_93:
[----:B------:R-:W-:-:S09]  /*5bc0*/  UISETP.NE.OR UP0, UPT, UR18, 0x3, !UP3 ;  /* 0x000000031200788c */ /* 0x000fd2000df05670 */
[----:B------:R-:W-:Y:S05]  /*5bd0*/  BRA.U UP0, `(.L_x_123) ;  /* 0x0000000d00087547 */ /* 0x000fea000b800000 */
[----:B------:R-:W1:Y:S01]  /*5be0*/  LDCU UR26, c[0x0][0x370] ;  /* 0x00006e00ff1a77ac */ /* 0x000e620008000800 */
[----:B------:R-:W2:Y:S01]  /*5bf0*/  LDC.64 R16, c[0x0][0x348] ;  /* 0x0000d200ff107b82 */ /* 0x000ea20000000a00 */
[----:B------:R-:W-:Y:S02]  /*5c00*/  HFMA2 R13, -RZ, RZ, 0, 0 ;  /* 0x00000000ff0d7431 */ /* 0x000fe400000001ff */
[----:B------:R-:W-:Y:S01]  /*5c10*/  IMAD.MOV.U32 R15, RZ, RZ, 0x1 ;  /* 0x00000001ff0f7424 */ /* 0x000fe200078e00ff */
[----:B------:R-:W1:Y:S01]  /*5c20*/  LDCU.128 UR28, c[0x0][0xb10] ;  /* 0x00016200ff1c77ac */ /* 0x000e620008000c00 */
[----:B------:R-:W-:Y:S01]  /*5c30*/  IMAD.MOV.U32 R14, RZ, RZ, RZ ;  /* 0x000000ffff0e7224 */ /* 0x000fe200078e00ff */
[----:B------:R-:W-:Y:S01]  /*5c40*/  MOV R12, 0x2000 ;  /* 0x00002000000c7802 */ /* 0x000fe20000000f00 */
[----:B------:R-:W3:Y:S01]  /*5c50*/  LDCU UR25, c[0x0][0x374] ;  /* 0x00006e80ff1977ac */ /* 0x000ee20008000800 */
[----:B------:R-:W4:Y:S01]  /*5c60*/  LDC.64 R2, c[0x0][0x888] ;  /* 0x00022200ff027b82 */ /* 0x000f220000000a00 */
[----:B------:R-:W3:Y:S01]  /*5c70*/  LDCU UR16, c[0x0][0xb0c] ;  /* 0x00016180ff1077ac */ /* 0x000ee20008000800 */
[----:B------:R-:W2:Y:S06]  /*5c80*/  LDCU UR35, c[0x0][0xb20] ;  /* 0x00016400ff2377ac */ /* 0x000eac0008000800 */
[----:B------:R-:W4:Y:S01]  /*5c90*/  LDC.64 R4, c[0x0][0x890] ;  /* 0x00022400ff047b82 */ /* 0x000f220000000a00 */
[----:B------:R-:W2:Y:S01]  /*5ca0*/  LDCU UR4, c[0x0][0xb30] ;  /* 0x00016600ff0477ac */ /* 0x000ea20008000800 */
[----:B------:R-:W-:Y:S01]  /*5cb0*/  UMOV UR17, 0x400 ;  /* 0x0000040000117882 */ /* 0x000fe20000000000 */
[----:B-1----:R-:W-:-:S02]  /*5cc0*/  UIMAD.WIDE.U32 UR32, UR26, UR28, URZ ;  /* 0x0000001c1a2072a5 */ /* 0x002fc4000f8e00ff */
[----:B---3--:R-:W-:Y:S02]  /*5cd0*/  UIMAD.WIDE.U32 UR6, UR25, UR31, URZ ;  /* 0x0000001f190672a5 */ /* 0x008fe4000f8e00ff */
[----:B------:R-:W-:Y:S02]  /*5ce0*/  ULEA UR17, UR55, UR17, 0x18 ;  /* 0x0000001137117291 */ /* 0x000fe4000f8ec0ff */
[----:B------:R-:W-:Y:S02]  /*5cf0*/  UPLOP3.LUT UP3, UPT, UPT, UPT, UPT, 0x40, 0x4 ;  /* 0x000000000004789c */ /* 0x000fe40003f6e870 */
[----:B------:R-:W-:Y:S01]  /*5d00*/  UIADD3 UR5, UPT, UPT, UR17, 0x290, URZ ;  /* 0x0000029011057890 */ /* 0x000fe2000fffe0ff */
[----:B------:R-:W-:Y:S01]  /*5d10*/  UMOV UR32, UR33 ;  /* 0x0000002100207c82 */ /* 0x000fe20008000000 */
[----:B------:R-:W-:Y:S01]  /*5d20*/  UMOV UR27, UR7 ;  /* 0x00000007001b7c82 */ /* 0x000fe20008000000 */
[----:B------:R-:W-:Y:S02]  /*5d30*/  UISETP.GE.AND UP0, UPT, UR40, 0x1, UPT ;  /* 0x000000012800788c */ /* 0x000fe4000bf06270 */
[----:B------:R-:W-:Y:S01]  /*5d40*/  UISETP.NE.AND UP4, UPT, UR40, 0x1, UPT ;  /* 0x000000012800788c */ /* 0x000fe2000bf85270 */
[----:B------:R-:W1:Y:S01]  /*5d50*/  LDCU.64 UR14, c[0x0][0xb28] ;  /* 0x00016500ff0e77ac */ /* 0x000e620008000a00 */
[----:B------:R-:W-:-:S02]  /*5d60*/  UISETP.NE.AND UP6, UPT, UR16, 0x1, UPT ;  /* 0x000000011000788c */ /* 0x000fc4000bfc5270 */
[----:B------:R-:W-:Y:S02]  /*5d70*/  UISETP.NE.AND UP5, UPT, UR30, 0x1, UPT ;  /* 0x000000011e00788c */ /* 0x000fe4000bfa5270 */
[----:B------:R-:W-:Y:S02]  /*5d80*/  UPRMT UR55, UR55, 0x654, UR5 ;  /* 0x0000065437377896 */ /* 0x000fe40008000005 */
[----:B------:R-:W-:Y:S02]  /*5d90*/  USHF.R.U32.HI UR32, URZ, UR29, UR32 ;  /* 0x0000001dff207299 */ /* 0x000fe40008011620 */
[----:B--2---:R-:W-:Y:S02]  /*5da0*/  USHF.R.U32.HI UR27, URZ, UR35, UR27 ;  /* 0x00000023ff1b7299 */ /* 0x004fe4000801161b */
[----:B------:R-:W-:-:S11]  /*5db0*/  UISETP.NE.AND UP2, UPT, UR4, 0x1, UPT ;  /* 0x000000010400788c */ /* 0x000fd6000bf45270 */
.L_x_131:
[C---:B------:R-:W-:Y:S02]  /*5dc0*/  LEA R7, R14.reuse, UR17, 0x3 ;  /* 0x000000110e077c11 */ /* 0x040fe4000f8e18ff */
[----:B------:R-:W-:Y:S02]  /*5dd0*/  SHF.L.U32 R0, R13, 0x1f, RZ ;  /* 0x0000001f0d007819 */ /* 0x000fe400000006ff */
[----:B------:R-:W-:Y:S02]  /*5de0*/  LEA R8, R14, UR17, 0x4 ;  /* 0x000000110e087c11 */ /* 0x000fe4000f8e20ff */
[----:B--2---:R-:W2:Y:S02]  /*5df0*/  SYNCS.PHASECHK.TRANS64.TRYWAIT P0, [R7+URZ+0x2b0], R0 ;  /* 0x0002b000070075a7 */ /* 0x004ea400080011ff */
[----:B--2---:R-:W-:Y:S05]  /*5e00*/  @!P0 BRA `(.L_x_124) ;  /* 0x0000004400b88947 */ /* 0x004fea0003800000 */
.L_x_255:
[----:B------:R-:W3:Y:S01]  /*5e10*/  LDS.128 R8, [R8+0x340] ;  /* 0x0003400008087984 */ /* 0x000ee20000000c00 */
[----:B------:R-:W-:Y:S01]  /*5e20*/  UISETP.GE.AND UP0, UPT, UR40, 0x1, UPT ;  /* 0x000000012800788c */ /* 0x000fe2000bf06270 */
[----:B------:R-:W-:Y:S01]  /*5e30*/  @!PT LDS RZ, [RZ] ;  /* 0x00000000fffff984 */ /* 0x000fe20000000800 */
[----:B------:R-:W-:Y:S01]  /*5e40*/  @!PT LDS RZ, [RZ] ;  /* 0x00000000fffff984 */ /* 0x000fe20000000800 */
[----:B------:R-:W-:Y:S01]  /*5e50*/  @!PT LDS RZ, [RZ] ;  /* 0x00000000fffff984 */ /* 0x000fe20000000800 */
[----:B------:R-:W-:Y:S01]  /*5e60*/  @!PT LDS RZ, [RZ] ;  /* 0x00000000fffff984 */ /* 0x000fe20000000800 */
[----:B------:R1:W-:Y:S06]  /*5e70*/  MEMBAR.ALL.CTA ;  /* 0x0000000000007992 */ /* 0x0003ec0000008000 */
[----:B-1----:R-:W1:Y:S01]  /*5e80*/  FENCE.VIEW.ASYNC.S ;  /* 0x00000000000073c6 */ /* 0x002e620000000000 */
[----:B---3--:R-:W-:Y:S11]  /*5e90*/  LOP3.LUT P0, RZ, R10, 0x1, RZ, 0xc0, !PT ;  /* 0x000000010aff7812 */ /* 0x008ff6000780c0ff */
[----:B------:R-:W-:Y:S02]  /*5ea0*/  @!UPT UIADD3 URZ, UPT, UPT, URZ, URZ, URZ ;  /* 0x000000fffffff290 */ /* 0x000fe4000fffe0ff */
[----:B-1----:R-:W-:Y:S01]  /*5eb0*/  VOTEU.ANY UP1, P0 ;  /* 0x0000000000ff7886 */ /* 0x002fe20000020100 */
[----:B------:R-:W-:Y:S11]  /*5ec0*/  PLOP3.LUT P0, PT, PT, PT, UP1, 0x80, 0x8 ;  /* 0x000000000008781c */ /* 0x000ff60003f0f018 */
[----:B------:R-:W-:Y:S02]  /*5ed0*/  @!UPT UIADD3 URZ, UPT, UPT, URZ, URZ, URZ ;  /* 0x000000fffffff290 */ /* 0x000fe4000fffe0ff */
[----:B--2---:R-:W-:Y:S02]  /*5ee0*/  @P0 SHF.R.U32.HI R0, RZ, 0x10, R9 ;  /* 0x00000010ff000819 */ /* 0x004fe40000011609 */
[----:B------:R-:W-:Y:S02]  /*5ef0*/  @P0 MOV R6, R8 ;  /* 0x0000000800060202 */ /* 0x000fe40000000f00 */
[----:B------:R-:W-:Y:S01]  /*5f00*/  @P0 R2UR UR4, R0 ;  /* 0x00000000000402ca */ /* 0x000fe200000e0000 */
[----:B------:R-:W-:Y:S01]  /*5f10*/  VIADD R0, R7, 0x2c0 ;  /* 0x000002c007007836 */ /* 0x000fe20000000000 */
[----:B------:R-:W-:Y:S02]  /*5f20*/  @P0 LOP3.LUT R8, R9, 0xffff, RZ, 0xc0, !PT ;  /* 0x0000ffff09080812 */ /* 0x000fe400078ec0ff */
[----:B------:R-:W-:Y:S02]  /*5f30*/  @P0 R2UR UR6, R6 ;  /* 0x00000000060602ca */ /* 0x000fe400000e0000 */
[----:B------:R-:W-:Y:S02]  /*5f40*/  PRMT R0, RZ, 0x654, R0 ;  /* 0x00000654ff007816 */ /* 0x000fe40000000000 */
[----:B------:R-:W-:Y:S02]  /*5f50*/  @P0 R2UR UR5, R8 ;  /* 0x00000000080502ca */ /* 0x000fe400000e0000 */
[----:B------:R1:W-:Y:S03]  /*5f60*/  SYNCS.ARRIVE.TRANS64.RED.A1T0 RZ, [R0+URZ], RZ ;  /* 0x000000ff00ff79a7 */ /* 0x0003e600081004ff */
[----:B------:R-:W-:Y:S04]  /*5f70*/  @UP1 UMOV UR24, UR4 ;  /* 0x0000000400181c82 */ /* 0x000fe80008000000 */
[----:B------:R-:W-:Y:S04]  /*5f80*/  @UP1 UMOV UR13, UR6 ;  /* 0x00000006000d1c82 */ /* 0x000fe80008000000 */
[----:B------:R-:W-:Y:S01]  /*5f90*/  @UP1 UMOV UR7, UR5 ;  /* 0x0000000500071c82 */ /* 0x000fe20008000000 */
[----:B------:R-:W-:Y:S05]  /*5fa0*/  BRA.U !UP0, `(.L_x_125) ;  /* 0x0000000108a47547 */ /* 0x000fea000b800000 */
[----:B------:R-:W-:Y:S02]  /*5fb0*/  UIMAD.WIDE.U32 UR10, UR7, UR31, URZ ;  /* 0x0000001f070a72a5 */ /* 0x000fe4000f8e00ff */
[----:B------:R-:W-:Y:S02]  /*5fc0*/  UIMAD.WIDE.U32 UR18, UR13, UR28, URZ ;  /* 0x0000001c0d1272a5 */ /* 0x000fe4000f8e00ff */
[----:B------:R-:W-:Y:S02]  /*5fd0*/  USEL UR4, UR25, UR27, !UP5 ;  /* 0x0000001b19047287 */ /* 0x000fe4000e800000 */
[----:B------:R-:W-:Y:S02]  /*5fe0*/  USEL UR8, UR26, UR32, !UP6 ;  /* 0x000000201a087287 */ /* 0x000fe4000f000000 */
[----:B------:R-:W-:Y:S02]  /*5ff0*/  UIMAD.WIDE.U32 UR20, UR4, UR14, URZ ;  /* 0x0000000e041472a5 */ /* 0x000fe4000f8e00ff */
[----:B------:R-:W-:Y:S01]  /*6000*/  UIMAD.WIDE.U32 UR22, UR8, UR14, URZ ;  /* 0x0000000e081672a5 */ /* 0x000fe2000f8e00ff */
[----:B------:R-:W-:Y:S02]  /*6010*/  UMOV UR5, UR11 ;  /* 0x0000000b00057c82 */ /* 0x000fe40008000000 */
[----:B------:R-:W-:Y:S03]  /*6020*/  USHF.R.U32.HI UR6, URZ, UR35, UR5 ;  /* 0x00000023ff067299 */ /* 0x000fe60008011605 */
[----:B------:R-:W-:Y:S01]  /*6030*/  UMOV UR5, UR19 ;  /* 0x0000001300057c82 */ /* 0x000fe20008000000 */
[----:B------:R-:W-:Y:S02]  /*6040*/  USEL UR6, UR7, UR6, !UP5 ;  /* 0x0000000607067287 */ /* 0x000fe4000e800000 */
[----:B------:R-:W-:Y:S02]  /*6050*/  USHF.R.U32.HI UR9, URZ, UR29, UR5 ;  /* 0x0000001dff097299 */ /* 0x000fe40008011605 */
[----:B------:R-:W-:Y:S01]  /*6060*/  UIMAD.WIDE.U32 UR10, UR6, UR14, URZ ;  /* 0x0000000e060a72a5 */ /* 0x000fe2000f8e00ff */
[----:B------:R-:W-:Y:S02]  /*6070*/  UMOV UR5, UR21 ;  /* 0x0000001500057c82 */ /* 0x000fe40008000000 */
[----:B------:R-:W-:Y:S03]  /*6080*/  @UP4 USHF.R.U32.HI UR4, URZ, UR15, UR5 ;  /* 0x0000000fff044299 */ /* 0x000fe60008011605 */
[----:B------:R-:W-:Y:S01]  /*6090*/  UMOV UR5, UR23 ;  /* 0x0000001700057c82 */ /* 0x000fe20008000000 */
[----:B------:R-:W-:Y:S02]  /*60a0*/  UIMAD UR4, UR40, UR4, URZ ;  /* 0x00000004280472a4 */ /* 0x000fe4000f8e02ff */
[----:B------:R-:W-:Y:S02]  /*60b0*/  @UP4 USHF.R.U32.HI UR8, URZ, UR15, UR5 ;  /* 0x0000000fff084299 */ /* 0x000fe40008011605 */
[----:B------:R-:W-:Y:S02]  /*60c0*/  USEL UR5, UR13, UR9, !UP6 ;  /* 0x000000090d057287 */ /* 0x000fe4000f000000 */
[----:B------:R-:W-:Y:S02]  /*60d0*/  UIMAD UR9, UR40, UR8, URZ ;  /* 0x00000008280972a4 */ /* 0x000fe4000f8e02ff */
[----:B------:R-:W-:Y:S03]  /*60e0*/  UISETP.GE.AND UP0, UPT, UR6, UR4, UPT ;  /* 0x000000040600728c */ /* 0x000fe6000bf06270 */
[----:B------:R-:W-:Y:S01]  /*60f0*/  UMOV UR4, UR11 ;  /* 0x0000000b00047c82 */ /* 0x000fe20008000000 */
[----:B------:R-:W-:Y:S02]  /*6100*/  UISETP.GE.OR UP0, UPT, UR5, UR9, UP0 ;  /* 0x000000090500728c */ /* 0x000fe40008706670 */
[----:B------:R-:W-:Y:S02]  /*6110*/  USHF.R.U32.HI UR4, URZ, UR15, UR4 ;  /* 0x0000000fff047299 */ /* 0x000fe40008011604 */
[----:B------:R-:W-:Y:S02]  /*6120*/  UIMAD.WIDE.U32 UR10, UR5, UR14, URZ ;  /* 0x0000000e050a72a5 */ /* 0x000fe4000f8e00ff */
[----:B------:R-:W-:Y:S04]  /*6130*/  USEL UR12, UR6, UR4, !UP4 ;  /* 0x00000004060c7287 */ /* 0x000fe8000e000000 */
[----:B------:R-:W-:Y:S01]  /*6140*/  UIADD3 UR9, UPT, UPT, -UR12, URZ, URZ ;  /* 0x000000ff0c097290 */ /* 0x000fe2000fffe1ff */
[----:B------:R-:W-:Y:S02]  /*6150*/  @!UP0 UMOV UR4, UR11 ;  /* 0x0000000b00048c82 */ /* 0x000fe40008000000 */
[----:B------:R-:W-:Y:S02]  /*6160*/  @!UP0 USHF.R.U32.HI UR4, URZ, UR15, UR4 ;  /* 0x0000000fff048299 */ /* 0x000fe40008011604 */
[----:B------:R-:W-:Y:S02]  /*6170*/  UIMAD UR9, UR40, UR9, UR6 ;  /* 0x00000009280972a4 */ /* 0x000fe4000f8e0206 */
[----:B------:R-:W-:Y:S04]  /*6180*/  @!UP0 USEL UR4, UR5, UR4, !UP4 ;  /* 0x0000000405048287 */ /* 0x000fe8000e000000 */
[----:B------:R-:W-:Y:S02]  /*6190*/  @!UP0 UIMAD UR9, UR8, UR9, UR4 ;  /* 0x00000009080982a4 */ /* 0x000fe4000f8e0204 */
[----:B------:R-:W-:Y:S02]  /*61a0*/  @!UP0 UIADD3 UR10, UPT, UPT, UR12, -UR4, URZ ;  /* 0x800000040c0a8290 */ /* 0x000fe4000fffe0ff */
[----:B------:R-:W-:Y:S02]  /*61b0*/  UIADD3 UR4, UPT, UPT, -UR5, URZ, URZ ;  /* 0x000000ff05047290 */ /* 0x000fe4000fffe1ff */
[----:B------:R-:W-:Y:S02]  /*61c0*/  UIADD3 UR8, UPT, UPT, -UR6, URZ, URZ ;  /* 0x000000ff06087290 */ /* 0x000fe4000fffe1ff */
[----:B------:R-:W-:Y:S02]  /*61d0*/  @!UP0 UIMAD UR6, UR10, UR40, UR5 ;  /* 0x000000280a0682a4 */ /* 0x000fe4000f8e0205 */
[----:B------:R-:W-:Y:S02]  /*61e0*/  UIMAD UR13, UR16, UR4, UR13 ;  /* 0x00000004100d72a4 */ /* 0x000fe4000f8e020d */
[----:B------:R-:W-:Y:S01]  /*61f0*/  UIMAD UR7, UR30, UR8, UR7 ;  /* 0x000000081e0772a4 */ /* 0x000fe2000f8e0207 */
[----:B------:R-:W-:Y:S02]  /*6200*/  @!UP0 UMOV UR5, UR9 ;  /* 0x0000000900058c82 */ /* 0x000fe40008000000 */
[----:B------:R-:W-:Y:S02]  /*6210*/  UIMAD UR13, UR5, UR16, UR13 ;  /* 0x00000010050d72a4 */ /* 0x000fe4000f8e020d */
[----:B------:R-:W-:Y:S11]  /*6220*/  UIMAD UR7, UR6, UR30, UR7 ;  /* 0x0000001e060772a4 */ /* 0x000ff6000f8e0207 */
[----:B------:R-:W-:Y:S01]  /*6230*/  @!UPT UIADD3 URZ, UPT, UPT, URZ, URZ, URZ ;  /* 0x000000fffffff290 */ /* 0x000fe2000fffe0ff */
.L_x_125:
[----:B------:R-:W2:Y:S01]  /*6240*/  @!UP2 LDCU.128 UR20, c[0x0][0xb10] ;  /* 0x00016200ff14a7ac */ /* 0x000ea20008000c00 */
[C---:B----4-:R-:W-:Y:S02]  /*6250*/  ISETP.NE.U32.AND P1, PT, R4.reuse, RZ, PT ;  /* 0x000000ff0400720c */ /* 0x050fe40003f25070 */
[----:B------:R-:W-:Y:S02]  /*6260*/  ISETP.NE.U32.AND P0, PT, R4, RZ, PT ;  /* 0x000000ff0400720c */ /* 0x000fe40003f05070 */
[C---:B------:R-:W-:Y:S02]  /*6270*/  ISETP.NE.AND.EX P1, PT, R5.reuse, RZ, PT, P1 ;  /* 0x000000ff0500720c */ /* 0x040fe40003f25310 */
[----:B------:R-:W-:Y:S01]  /*6280*/  ISETP.NE.AND.EX P0, PT, R5, RZ, PT, P0 ;  /* 0x000000ff0500720c */ /* 0x000fe20003f05300 */
[----:B------:R-:W3:Y:S01]  /*6290*/  @!UP2 LDCU UR5, c[0x0][0xb0c] ;  /* 0x00016180ff05a7ac */ /* 0x000ee20008000800 */
[----:B------:R-:W-:Y:S01]  /*62a0*/  SHF.L.U32 R6, R15, 0x1f, RZ ;  /* 0x0000001f0f067819 */ /* 0x000fe200000006ff */
[----:B--2---:R-:W-:Y:S07]  /*62b0*/  UIMAD.WIDE.U32 UR8, UR13, UR20, URZ ;  /* 0x000000140d0872a5 */ /* 0x004fee000f8e00ff */
[----:B------:R-:W-:Y:S01]  /*62c0*/  @!UP2 UMOV UR4, UR9 ;  /* 0x000000090004ac82 */ /* 0x000fe20008000000 */
[----:B---3--:R-:W-:Y:S02]  /*62d0*/  @!UP2 UISETP.NE.AND UP0, UPT, UR5, 0x1, UPT ;  /* 0x000000010500a88c */ /* 0x008fe4000bf05270 */
[----:B------:R-:W-:Y:S02]  /*62e0*/  @!UP2 USHF.R.U32.HI UR4, URZ, UR21, UR4 ;  /* 0x00000015ff04a299 */ /* 0x000fe40008011604 */
[----:B------:R-:W-:Y:S02]  /*62f0*/  UIMAD.WIDE.U32 UR8, UR7, UR23, URZ ;  /* 0x00000017070872a5 */ /* 0x000fe4000f8e00ff */
[----:B------:R-:W-:Y:S02]  /*6300*/  @!UP2 USEL UR10, UR13, UR4, !UP0 ;  /* 0x000000040d0aa287 */ /* 0x000fe4000c000000 */
[----:B------:R-:W-:Y:S03]  /*6310*/  @!UP2 UISETP.NE.AND UP0, UPT, UR22, 0x1, UPT ;  /* 0x000000011600a88c */ /* 0x000fe6000bf05270 */
[----:B------:R-:W-:Y:S02]  /*6320*/  @!UP2 UMOV UR6, UR9 ;  /* 0x000000090006ac82 */ /* 0x000fe40008000000 */
[----:B------:R-:W2:Y:S02]  /*6330*/  @!UP2 LDCU UR4, c[0x0][0xb20] ;  /* 0x00016400ff04a7ac */ /* 0x000ea40008000800 */
[----:B--2---:R-:W-:Y:S04]  /*6340*/  @!UP2 USHF.R.U32.HI UR6, URZ, UR4, UR6 ;  /* 0x00000004ff06a299 */ /* 0x004fe80008011606 */
[----:B------:R-:W-:Y:S04]  /*6350*/  @!UP2 USEL UR6, UR7, UR6, !UP0 ;  /* 0x000000060706a287 */ /* 0x000fe8000c000000 */
[----:B------:R-:W-:Y:S02]  /*6360*/  @!UP2 UIADD3 UR4, UPT, UPT, -UR10, UR6, URZ ;  /* 0x000000060a04a290 */ /* 0x000fe4000fffe1ff */
[----:B------:R-:W-:Y:S02]  /*6370*/  @!UP2 UIADD3 UR6, UPT, UPT, UR10, -UR6, URZ ;  /* 0x800000060a06a290 */ /* 0x000fe4000fffe0ff */
[----:B------:R-:W-:Y:S02]  /*6380*/  @!UP2 UIMAD UR13, UR4, UR5, UR13 ;  /* 0x00000005040da2a4 */ /* 0x000fe4000f8e020d */
[----:B------:R-:W-:Y:S01]  /*6390*/  @!UP2 UIMAD UR7, UR6, UR22, UR7 ;  /* 0x000000160607a2a4 */ /* 0x000fe2000f8e0207 */
[----:B------:R-:W-:Y:S11]  /*63a0*/  BRA.U UP3, `(.L_x_126) ;  /* 0x0000000103107547 */ /* 0x000ff6000b800000 */
[----:B------:R-:W-:Y:S04]  /*63b0*/  MOV R7, UR34 ;  /* 0x0000002200077c02 */ /* 0x000fe80008000f00 */
[----:B------:R-:W-:Y:S04]  /*63c0*/  SHF.L.U32 R7, R7, 0x1f, RZ ;  /* 0x0000001f07077819 */ /* 0x000fe800000006ff */
[----:B------:R-:W2:Y:S02]  /*63d0*/  SYNCS.PHASECHK.TRANS64.TRYWAIT P2, [UR17+0x2a8], R7 ;  /* 0x0002a807ff0075a7 */ /* 0x000ea40008041111 */
[----:B--2---:R-:W-:Y:S05]  /*63e0*/  @!P2 BRA `(.L_x_127) ;  /* 0x000000400054a947 */ /* 0x004fea0003800000 */
.L_x_126:
[----:B------:R-:W-:Y:S05]  /*63f0*/  @!P1 BRA `(.L_x_128) ;  /* 0x0000000000309947 */ /* 0x000fea0003800000 */
[----:B------:R-:W-:Y:S01]  /*6400*/  ISETP.NE.U32.AND P1, PT, R2, RZ, PT ;  /* 0x000000ff0200720c */ /* 0x000fe20003f25070 */
[----:B------:R-:W2:Y:S01]  /*6410*/  LDCU.64 UR4, c[0x0][0x358] ;  /* 0x00006b00ff0477ac */ /* 0x000ea20008000a00 */
[----:B------:R-:W-:Y:S02]  /*6420*/  IMAD.MOV.U32 R147, RZ, RZ, 0x1 ;  /* 0x00000001ff937424 */ /* 0x000fe400078e00ff */
[----:B------:R-:W-:Y:S11]  /*6430*/  ISETP.NE.AND.EX P1, PT, R3, RZ, PT, P1 ;  /* 0x000000ff0300720c */ /* 0x000ff60003f25310 */
[----:B------:R-:W-:Y:S02]  /*6440*/  @!UPT UIADD3 URZ, UPT, UPT, URZ, URZ, URZ ;  /* 0x000000fffffff290 */ /* 0x000fe4000fffe0ff */
[----:B------:R-:W3:Y:S01]  /*6450*/  @P1 LDC.64 R8, c[0x0][0x888] ;  /* 0x00022200ff081b82 */ /* 0x000ee20000000a00 */
[----:B-1----:R-:W-:Y:S04]  /*6460*/  @P1 IMAD R0, R4, UR36, RZ ;  /* 0x0000002404001c24 */ /* 0x002fe8000f8e02ff */
[----:B---3--:R-:W-:Y:S04]  /*6470*/  @P1 IMAD.WIDE R8, R0, 0x4, R8 ;  /* 0x0000000400081825 */ /* 0x008fe800078e0208 */
[----:B------:R-:W-:Y:S01]  /*6480*/  HFMA2 R0, -RZ, RZ, 0, 5.9604644775390625e-08 ;  /* 0x00000001ff007431 */ /* 0x000fe200000001ff */
[----:B--2--5:R2:W5:Y:S04]  /*6490*/  @P1 LDG.E R72, desc[UR4][R8.64] ;  /* 0x0000000408481981 */ /* 0x024568000c1e1900 */
[----:B------:R-:W-:Y:S01]  /*64a0*/  @!P1 PRMT R147, R0, 0x7610, R147 ;  /* 0x0000761000939816 */ /* 0x000fe20000000093 */
[----:B--2---:R-:W3:Y:S06]  /*64b0*/  @!P1 LDC R72, c[0x0][0x880] ;  /* 0x00022000ff489b82 */ /* 0x004eec0000000800 */
.L_x_128:
[----:B---3-5:R-:W-:Y:S01]  /*64c0*/  @!P0 ISETP.EQ.AND P1, PT, R72, RZ, PT ;  /* 0x000000ff4800820c */ /* 0x028fe20003f22270 */
[----:B------:R-:W-:Y:S01]  /*64d0*/  @!UPT UIADD3 URZ, UPT, UPT, URZ, URZ, URZ ;  /* 0x000000fffffff290 */ /* 0x000fe2000fffe0ff */
[----:B------:R-:W-:Y:S11]  /*64e0*/  @!P0 BRA `(.L_x_129) ;  /* 0x0000000000188947 */ /* 0x000ff60003800000 */
[----:B------:R-:W-:Y:S02]  /*64f0*/  LOP3.LUT P0, RZ, R147, 0xff, RZ, 0xc0, !PT ;  /* 0x000000ff93ff7812 */ /* 0x000fe4000780c0ff */
[----:B------:R-:W-:Y:S04]  /*6500*/  ISETP.NE.U32.AND P1, PT, R2, RZ, PT ;  /* 0x000000ff0200720c */ /* 0x000fe80003f25070 */
[----:B------:R-:W-:Y:S04]  /*6510*/  ISETP.NE.AND.EX P1, PT, R3, RZ, PT, P1 ;  /* 0x000000ff0300720c */ /* 0x000fe80003f25310 */
[----:B------:R-:W-:Y:S03]  /*6520*/  PLOP3.LUT P1, PT, P1, PT, PT, 0x8, 0x80 ;  /* 0x000000000080781c */ /* 0x000fe60000f2e170 */
[----:B------:R-:W-:Y:S11]  /*6530*/  @P0 ISETP.EQ.AND P1, PT, R72, RZ, PT ;  /* 0x000000ff4800020c */ /* 0x000ff60003f22270 */
[----:B------:R-:W-:Y:S02]  /*6540*/  @!UPT UIADD3 URZ, UPT, UPT, URZ, URZ, URZ ;  /* 0x000000fffffff290 */ /* 0x000fe4000fffe0ff */
.L_x_129:
[----:B------:R-:W2:Y:S01]  /*6550*/  SYNCS.PHASECHK.TRANS64.TRYWAIT P0, [UR17+0x298], R6 ;  /* 0x00029806ff0075a7 */ /* 0x000ea20008001111 */
[----:B------:R-:W-:Y:S02]  /*6560*/  ELECT P2, URZ, PT ;  /* 0x0000000000ff782f */ /* 0x000fe40003840000 */
[----:B------:R-:W-:Y:S01]  /*6570*/  IADD3 R14, PT, PT, R14, 0x1, RZ ;  /* 0x000000010e0e7810 */ /* 0x000fe20007ffe0ff */
[----:B--2---:R-:W-:Y:S10]  /*6580*/  @!P0 BRA `(.L_x_130) ;  /* 0x0000004000048947 */ /* 0x004ff40003800000 */
.L_x_258:
[----:B------:R-:W-:Y:S01]  /*6590*/  PLOP3.LUT P1, PT, P1, P2, PT, 0xf2, 0x2f ;  /* 0x00000000002f781c */ /* 0x000fe20000f25e72 */
[----:B------:R-:W-:Y:S01]  /*65a0*/  UMOV UR18, 0x0 ;  /* 0x0000000000127882 */ /* 0x000fe20000000000 */
[----:B------:R-:W-:Y:S01]  /*65b0*/  UMOV UR19, 0x10000000 ;  /* 0x1000000000137882 */ /* 0x000fe20000000000 */
[----:B------:R-:W-:Y:S01]  /*65c0*/  UMOV UR12, UR36 ;  /* 0x00000024000c7c82 */ /* 0x000fe20008000000 */
[----:B------:R-:W-:Y:S01]  /*65d0*/  LOP3.LUT R15, R15, 0x1, RZ, 0x3c, !PT ;  /* 0x000000010f0f7812 */ /* 0x000fe200078e3cff */
[----:B------:R-:W-:Y:S01]  /*65e0*/  UPLOP3.LUT UP3, UPT, UPT, UPT, UPT, 0x80, 0x8 ;  /* 0x000000000008789c */ /* 0x000fe20003f6f070 */
[----:B------:R-:W-:Y:S07]  /*65f0*/  UMOV UR36, UR24 ;  /* 0x0000001800247c82 */ /* 0x000fee0008000000 */
[----:B-1----:R-:W-:Y:S01]  /*6600*/  @!P1 IADD3 R6, P0, PT, R16, 0x580, RZ ;  /* 0x0000058010069810 */ /* 0x002fe20007f1e0ff */
[----:B------:R-:W-:Y:S03]  /*6610*/  VOTEU.ALL UP0, P1 ;  /* 0x0000000000ff7886 */ /* 0x000fe60000800000 */
[----:B------:R-:W-:Y:S01]  /*6620*/  @!P1 R2UR UR5, R6 ;  /* 0x00000000060592ca */ /* 0x000fe200000e0000 */
[----:B------:R-:W-:Y:S01]  /*6630*/  @!P1 IMAD.X R0, RZ, RZ, R17, P0 ;  /* 0x000000ffff009224 */ /* 0x000fe200000e0611 */
[----:B------:R-:W-:Y:S01]  /*6640*/  @!UP0 USHF.L.U32 UR10, UR46, 0x6, URZ ;  /* 0x000000062e0a8899 */ /* 0x000fe200080006ff */
[----:B------:R-:W-:Y:S01]  /*6650*/  ISETP.NE.AND P0, PT, R14, 0x2, PT ;  /* 0x000000020e00780c */ /* 0x000fe20003f05270 */
[----:B------:R-:W-:Y:S02]  /*6660*/  @!UP0 USHF.L.U32 UR11, UR45, 0x7, URZ ;  /* 0x000000072d0b8899 */ /* 0x000fe400080006ff */
[----:B------:R-:W-:Y:S01]  /*6670*/  @!P1 R2UR UR4, R0 ;  /* 0x00000000000492ca */ /* 0x000fe200000e0000 */
[----:B------:R-:W-:Y:S01]  /*6680*/  @!UP0 UIADD3 UR8, UPT, UPT, UR17, 0x400, URZ ;  /* 0x0000040011088890 */ /* 0x000fe2000fffe0ff */
[----:B------:R-:W-:Y:S01]  /*6690*/  SEL R0, RZ, 0x1, P0 ;  /* 0x00000001ff007807 */ /* 0x000fe20000000000 */
[----:B------:R-:W-:Y:S01]  /*66a0*/  @!UP0 UIADD3 UR9, UPT, UPT, UR17, 0x290, URZ ;  /* 0x0000029011098890 */ /* 0x000fe2000fffe0ff */
[----:B------:R-:W-:Y:S01]  /*66b0*/  SEL R14, R14, RZ, P0 ;  /* 0x000000ff0e0e7207 */ /* 0x000fe20000000000 */
[----:B------:R-:W-:Y:S01]  /*66c0*/  VOTEU.ALL UP0, P1 ;  /* 0x0000000000ff7886 */ /* 0x000fe20000800000 */
[----:B------:R-:W-:Y:S01]  /*66d0*/  LOP3.LUT R13, R13, R0, RZ, 0x3c, !PT ;  /* 0x000000000d0d7212 */ /* 0x000fe200078e3cff */
[----:B------:R-:W-:Y:S01]  /*66e0*/  IMAD.U32 R6, RZ, RZ, UR5 ;  /* 0x00000005ff067e24 */ /* 0x000fe2000f8e00ff */
[----:B------:R-:W-:Y:S02]  /*66f0*/  UIADD3 UR46, UPT, UPT, UR7, UR57, URZ ;  /* 0x00000039072e7290 */ /* 0x000fe4000fffe0ff */
[----:B------:R-:W-:Y:S03]  /*6700*/  UIADD3 UR45, UPT, UPT, UR13, UR60, URZ ;  /* 0x0000003c0d2d7290 */ /* 0x000fe6000fffe0ff */
[----:B------:R-:W-:Y:S01]  /*6710*/  IMAD.U32 R7, RZ, RZ, UR4 ;  /* 0x00000004ff077e24 */ /* 0x000fe2000f8e00ff */
[----:B------:R-:W-:Y:S04]  /*6720*/  @!P1 R2UR UR4, R6 ;  /* 0x00000000060492ca */ /* 0x000fe800000e0000 */
[----:B------:R-:W-:Y:S11]  /*6730*/  @!P1 R2UR UR5, R7 ;  /* 0x00000000070592ca */ /* 0x000ff600000e0000 */
[----:B------:R-:W-:Y:S02]  /*6740*/  @!UPT UIADD3 URZ, UPT, UPT, URZ, URZ, URZ ;  /* 0x000000fffffff290 */ /* 0x000fe4000fffe0ff */
[----:B------:R2:W-:Y:S01]  /*6750*/  @!UP0 UTMALDG.3D [UR8], [UR4], desc[UR18] ;  /* 0x00001208040085b4 */ /* 0x0005e20008011000 */
[----:B------:R2:W-:Y:S01]  /*6760*/  @!P1 SYNCS.ARRIVE.TRANS64.RED.A0TR RZ, [UR17+0x290], R12 ;  /* 0x0002900cffff99a7 */ /* 0x0005e20008300411 */
[----:B------:R-:W-:Y:S01]  /*6770*/  SYNCS.ARRIVE.TRANS64.RED.A1T0 RZ, [UR55], RZ ;  /* 0x000000ffffff79a7 */ /* 0x000fe20008100437 */
[----:B------:R-:W-:Y:S05]  /*6780*/  BRA.U UP1, `(.L_x_131) ;  /* 0xfffffff5018c7547 */ /* 0x000fea000b83ffff */
[----:B------:R-:W-:Y:S07]  /*6790*/  MOV R0, UR17 ;  /* 0x0000001100007c02 */ /* 0x000fee0008000f00 */
.L_x_132:
[----:B-1----:R-:W-:-:S04]  /*67a0*/  SHF.L.U32 R2, R15, 0x1f, RZ ;  /* 0x0000001f0f027819 */ /* 0x002fc800000006ff */
[----:B------:R1:W3:Y:S03]  /*67b0*/  SYNCS.PHASECHK.TRANS64.TRYWAIT P0, [R0+URZ+0x298], R2 ;  /* 0x00029802000075a7 */ /* 0x0002e600080011ff */
[----:B---3--:R-:W-:Y:S05]  /*67c0*/  @!P0 NANOSLEEP.SYNCS 0x989680 ;  /* 0x009896800000895d */ /* 0x008fea0003900000 */
[----:B------:R-:W3:Y:S02]  /*67d0*/  @!P0 SYNCS.PHASECHK.TRANS64 P0, [R0+URZ+0x298], R2 ;  /* 0x00029802000085a7 */ /* 0x000ee400080010ff */
[----:B--23--:R-:W-:Y:S05]  /*67e0*/  @P0 EXIT ;  /* 0x000000000000094d */ /* 0x00cfea0003800000 */
[----:B------:R-:W-:Y:S05]  /*67f0*/  BRA `(.L_x_132) ;  /* 0xfffffffc00e87947 */ /* 0x000fea000383ffff */
.L_x_123:
[----:B------:R-:W-:-:S06]  /*6800*/  UISETP.GE.AND UP0, UPT, UR18, 0x4, UPT ;  /* 0x000000041200788c */ /* 0x000fcc000bf06270 */
[----:B------:R-:W-:-:S13]  /*6810*/  PLOP3.LUT P0, PT, PT, PT, UP0, 0x80, 0x8 ;  /* 0x000000000008781c */ /* 0x000fda0003f0f008 */
[----:B------:R-:W-:Y:S05]  /*6820*/  @!P0 EXIT ;  /* 0x000000000000894d */ /* 0x000fea0003800000 */
[----:B------:R-:W-:Y:S01]  /*6830*/  BAR.SYNC.DEFER_BLOCKING 0x6, 0xa0 ;  /* 0x0182800000007b1d */ /* 0x000fe20000010000 */
[C---:B------:R-:W-:Y:S01]  /*6840*/  IMAD.SHL.U32 R146, R142.reuse, 0x40, RZ ;  /* 0x000000408e927824 */ /* 0x040fe200078e00ff */
[C---:B------:R-:W-:Y:S01]  /*6850*/  R2P PR, R142.reuse, 0x6 ;  /* 0x000000068e007804 */ /* 0x040fe20000000000 */
[----:B------:R-:W-:Y:S02]  /*6860*/  IMAD.SHL.U32 R4, R142, 0x8, RZ ;  /* 0x000000088e047824 */ /* 0x000fe400078e00ff */
[----:B------:R-:W-:Y:S02]  /*6870*/  HFMA2 R68, -RZ, RZ, 0, 0 ;  /* 0x00000000ff447431 */ /* 0x000fe400000001ff */
[----:B------:R-:W-:Y:S01]  /*6880*/  IMAD.MOV.U32 R144, RZ, RZ, 0x20 ;  /* 0x00000020ff907424 */ /* 0x000fe200078e00ff */
[----:B------:R-:W-:Y:S01]  /*6890*/  UMOV UR44, 0x400 ;  /* 0x00000400002c7882 */ /* 0x000fe20000000000 */
[----:B------:R-:W1:Y:S01]  /*68a0*/  LDC.64 R138, c[0x0][0x888] ;  /* 0x00022200ff8a7b82 */ /* 0x000e620000000a00 */
[----:B------:R-:W-:Y:S01]  /*68b0*/  ULEA UR44, UR55, UR44, 0x18 ;  /* 0x0000002c372c7291 */ /* 0x000fe2000f8ec0ff */
[----:B------:R-:W-:Y:S01]  /*68c0*/  LOP3.LUT R5, R146, 0x180, RZ, 0xc0, !PT ;  /* 0x0000018092057812 */ /* 0x000fe200078ec0ff */
[----:B------:R-:W-:Y:S01]  /*68d0*/  IMAD.MOV.U32 R145, RZ, RZ, 0x10 ;  /* 0x00000010ff917424 */ /* 0x000fe200078e00ff */
[----:B------:R-:W-:Y:S01]  /*68e0*/  SEL R144, R144, 0xffffffe0, !P2 ;  /* 0xffffffe090907807 */ /* 0x000fe20005000000 */
[----:B------:R-:W-:Y:S01]  /*68f0*/  IMAD.U32 R69, R142, 0x10000, RZ ;  /* 0x000100008e457824 */ /* 0x000fe200078e00ff */
[----:B------:R-:W-:Y:S01]  /*6900*/  LOP3.LUT R4, R5, 0x30, R4, 0xf8, !PT ;  /* 0x0000003005047812 */ /* 0x000fe200078ef804 */
[----:B------:R-:W-:Y:S01]  /*6910*/  UIADD3 UR4, UPT, UPT, UR44, 0x2400, URZ ;  /* 0x000024002c047890 */ /* 0x000fe2000fffe0ff */
[----:B------:R-:W2:Y:S01]  /*6920*/  LDC.64 R140, c[0x0][0x890] ;  /* 0x00022400ff8c7b82 */ /* 0x000ea20000000a00 */
[----:B------:R-:W-:-:S02]  /*6930*/  SEL R145, R145, 0xfffffff0, !P1 ;  /* 0xfffffff091917807 */ /* 0x000fc40004800000 */
[----:B------:R-:W-:Y:S02]  /*6940*/  CS2R R152, SRZ ;  /* 0x0000000000987805 */ /* 0x000fe4000001ff00 */
[----:B------:R-:W-:Y:S02]  /*6950*/  LOP3.LUT R146, R4, 0x1e40, R146, 0xf8, !PT ;  /* 0x00001e4004927812 */ /* 0x000fe400078ef892 */
[----:B------:R-:W-:Y:S02]  /*6960*/  CS2R R150, SRZ ;  /* 0x0000000000967805 */ /* 0x000fe4000001ff00 */
[----:B------:R-:W-:Y:S01]  /*6970*/  SHF.R.U32.HI R143, RZ, 0x4, R144 ;  /* 0x00000004ff8f7819 */ /* 0x000fe20000011690 */
[----:B------:R-:W-:Y:S01]  /*6980*/  IMAD.U32 R154, RZ, RZ, UR4 ;  /* 0x00000004ff9a7e24 */ /* 0x000fe2000f8e00ff */
[----:B------:R-:W-:Y:S01]  /*6990*/  LOP3.LUT R69, R69, 0x600000, RZ, 0xc0, !PT ;  /* 0x0060000045457812 */ /* 0x000fe200078ec0ff */
[----:B------:R-:W3:Y:S01]  /*69a0*/  LDC.64 R136, c[0x0][0x8b0] ;  /* 0x00022c00ff887b82 */ /* 0x000ee20000000a00 */
[----:B------:R-:W4:Y:S01]  /*69b0*/  LDS R0, [UR44+0x360] ;  /* 0x0003602cff007984 */ /* 0x000f220008000800 */
[----:B------:R-:W-:Y:S01]  /*69c0*/  VIADD R4, R146, UR44 ;  /* 0x0000002c92047c36 */ /* 0x000fe20008000000 */
[C---:B------:R-:W-:Y:S01]  /*69d0*/  LEA.HI R143, R145.reuse, R143, RZ, 0x1c ;  /* 0x0000008f918f7211 */ /* 0x040fe200078fe0ff */
[----:B------:R-:W1:Y:S02]  /*69e0*/  LDCU UR53, c[0x0][0x370] ;  /* 0x00006e00ff3577ac */ /* 0x000e640008000800 */
[--C-:B------:R-:W-:Y:S01]  /*69f0*/  IMAD.IADD R145, R145, 0x1, R4.reuse ;  /* 0x0000000191917824 */ /* 0x100fe200078e0204 */
[----:B------:R-:W-:Y:S01]  /*6a00*/  IADD3 R144, PT, PT, R144, R4, RZ ;  /* 0x0000000490907210 */ /* 0x000fe20007ffe0ff */
[----:B------:R-:W1:Y:S01]  /*6a10*/  LDC.64 R134, c[0x0][0x8a8] ;  /* 0x00022a00ff867b82 */ /* 0x000e620000000a00 */
[----:B------:R-:W-:Y:S01]  /*6a20*/  IMAD R143, R143, 0x10, R4 ;  /* 0x000000108f8f7824 */ /* 0x000fe200078e0204 */
[----:B------:R-:W1:Y:S01]  /*6a30*/  LDCU.64 UR62, c[0x0][0x348] ;  /* 0x00006900ff3e77ac */ /* 0x000e620008000a00 */
[----:B------:R-:W1:Y:S01]  /*6a40*/  LDCU UR41, c[0x0][0xb0c] ;  /* 0x00016180ff2977ac */ /* 0x000e620008000800 */
[----:B------:R-:W1:Y:S01]  /*6a50*/  LDCU UR39, c[0x0][0xb30] ;  /* 0x00016600ff2777ac */ /* 0x000e620008000800 */
[----:B------:R-:W1:Y:S01]  /*6a60*/  LDCU.64 UR58, c[0x0][0x888] ;  /* 0x00011100ff3a77ac */ /* 0x000e620008000a00 */
[----:B------:R-:W1:Y:S01]  /*6a70*/  LDCU.64 UR42, c[0x0][0xb28] ;  /* 0x00016500ff2a77ac */ /* 0x000e620008000a00 */
[----:B------:R-:W1:Y:S01]  /*6a80*/  LDCU.128 UR48, c[0x0][0xb10] ;  /* 0x00016200ff3077ac */ /* 0x000e620008000c00 */
[----:B------:R-:W1:Y:S01]  /*6a90*/  LDCU UR52, c[0x0][0x374] ;  /* 0x00006e80ff3477ac */ /* 0x000e620008000800 */
[----:B------:R-:W-:Y:S01]  /*6aa0*/  UIADD3 UR56, UPT, UPT, UR44, 0x400, URZ ;  /* 0x000004002c387890 */ /* 0x000fe2000fffe0ff */
[----:B--2-4-:R-:W-:-:S11]  /*6ab0*/  IMAD.IADD R69, R0, 0x1, R69 ;  /* 0x0000000100457824 */ /* 0x014fd600078e0245 */
.L_x_150:
[----:B------:R-:W-:Y:S02]  /*6ac0*/  LEA R3, R150, UR44, 0x3 ;  /* 0x0000002c96037c11 */ /* 0x000fe4000f8e18ff */
[----:B------:R-:W-:Y:S02]  /*6ad0*/  SHF.L.U32 R0, R152, 0x1f, RZ ;  /* 0x0000001f98007819 */ /* 0x000fe400000006ff */
[----:B------:R-:W-:Y:S02]  /*6ae0*/  LEA R4, R150, UR44, 0x4 ;  /* 0x0000002c96047c11 */ /* 0x000fe4000f8e20ff */
[----:B--2---:R-:W2:Y:S02]  /*6af0*/  SYNCS.PHASECHK.TRANS64.TRYWAIT P0, [R3+URZ+0x2b0], R0 ;  /* 0x0002b000030075a7 */ /* 0x004ea400080011ff */
[----:B-12---:R-:W-:Y:S05]  /*6b00*/  @!P0 BRA `(.L_x_133) ;  /* 0x0000003800bc8947 */ /* 0x006fea0003800000 */
.L_x_259:
[----:B------:R-:W4:Y:S01]  /*6b10*/  LDS.128 R4, [R4+0x340] ;  /* 0x0003400004047984 */ /* 0x000f220000000c00 */
[----:B------:R-:W-:Y:S01]  /*6b20*/  UISETP.GE.AND UP0, UPT, UR40, 0x1, UPT ;  /* 0x000000012800788c */ /* 0x000fe2000bf06270 */
[----:B------:R-:W-:Y:S01]  /*6b30*/  @!PT LDS RZ, [RZ] ;  /* 0x00000000fffff984 */ /* 0x000fe20000000800 */
[----:B------:R-:W-:Y:S01]  /*6b40*/  @!PT LDS RZ, [RZ] ;  /* 0x00000000fffff984 */ /* 0x000fe20000000800 */
[----:B------:R-:W-:Y:S01]  /*6b50*/  @!PT LDS RZ, [RZ] ;  /* 0x00000000fffff984 */ /* 0x000fe20000000800 */
[----:B------:R-:W-:Y:S01]  /*6b60*/  @!PT LDS RZ, [RZ] ;  /* 0x00000000fffff984 */ /* 0x000fe20000000800 */
[----:B------:R1:W-:Y:S06]  /*6b70*/  MEMBAR.ALL.CTA ;  /* 0x0000000000007992 */ /* 0x0003ec0000008000 */
[----:B-1----:R-:W1:Y:S01]  /*6b80*/  FENCE.VIEW.ASYNC.S ;  /* 0x00000000000073c6 */ /* 0x002e620000000000 */
[----:B----4-:R-:W-:Y:S11]  /*6b90*/  LOP3.LUT P0, RZ, R6, 0x1, RZ, 0xc0, !PT ;  /* 0x0000000106ff7812 */ /* 0x010ff6000780c0ff */
[----:B------:R-:W-:Y:S02]  /*6ba0*/  @!UPT UIADD3 URZ, UPT, UPT, URZ, URZ, URZ ;  /* 0x000000fffffff290 */ /* 0x000fe4000fffe0ff */
[----:B-1----:R-:W-:Y:S01]  /*6bb0*/  VOTEU.ANY UP1, P0 ;  /* 0x0000000000ff7886 */ /* 0x002fe20000020100 */
[----:B------:R-:W-:Y:S01]  /*6bc0*/  PLOP3.LUT P0, PT, PT, PT, UP1, 0x80, 0x8 ;  /* 0x000000000008781c */ /* 0x000fe20003f0f018 */
[----:B------:R-:W-:Y:S11]  /*6bd0*/  UP2UR UR47, UPR, URZ, 0x2 ;  /* 0x00000002ff2f7883 */ /* 0x000ff60008000000 */
[----:B------:R-:W-:Y:S01]  /*6be0*/  @!UPT UIADD3 URZ, UPT, UPT, URZ, URZ, URZ ;  /* 0x000000fffffff290 */ /* 0x000fe2000fffe0ff */
        /* <DEDUP_REMOVED lines=13> */
[----:B------:R-:W2:Y:S01]  /*6cc0*/  LDCU UR12, c[0x0][0xb20] ;  /* 0x00016400ff0c77ac */ /* 0x000ea20008000800 */
[----:B------:R-:W-:Y:S02]  /*6cd0*/  UIMAD.WIDE.U32 UR4, UR52, UR51, URZ ;  /* 0x00000033340472a5 */ /* 0x000fe4000f8e00ff */
[----:B------:R-:W-:Y:S02]  /*6ce0*/  UIMAD.WIDE.U32 UR6, UR53, UR48, URZ ;  /* 0x00000030350672a5 */ /* 0x000fe4000f8e00ff */
[----:B------:R-:W-:Y:S02]  /*6cf0*/  UISETP.NE.AND UP0, UPT, UR50, 0x1, UPT ;  /* 0x000000013200788c */ /* 0x000fe4000bf05270 */
[----:B------:R-:W-:Y:S02]  /*6d00*/  UIMAD.WIDE.U32 UR8, UR37, UR51, URZ ;  /* 0x00000033250872a5 */ /* 0x000fe4000f8e00ff */
[----:B------:R-:W-:Y:S02]  /*6d10*/  UIMAD.WIDE.U32 UR10, UR38, UR48, URZ ;  /* 0x00000030260a72a5 */ /* 0x000fe4000f8e00ff */
[----:B------:R-:W-:Y:S02]  /*6d20*/  UISETP.NE.AND UP1, UPT, UR41, 0x1, UPT ;  /* 0x000000012900788c */ /* 0x000fe4000bf25270 */
[----:B------:R-:W-:Y:S01]  /*6d30*/  UISETP.NE.AND UP2, UPT, UR40, 0x1, UPT ;  /* 0x000000012800788c */ /* 0x000fe2000bf45270 */
[----:B------:R-:W-:Y:S02]  /*6d40*/  UMOV UR4, UR5 ;  /* 0x0000000500047c82 */ /* 0x000fe40008000000 */
[----:B--2---:R-:W-:Y:S03]  /*6d50*/  USHF.R.U32.HI UR5, URZ, UR12, UR4 ;  /* 0x0000000cff057299 */ /* 0x004fe60008011604 */
[----:B------:R-:W-:Y:S02]  /*6d60*/  UMOV UR4, UR7 ;  /* 0x0000000700047c82 */ /* 0x000fe40008000000 */
[----:B------:R-:W-:Y:S02]  /*6d70*/  USHF.R.U32.HI UR7, URZ, UR49, UR4 ;  /* 0x00000031ff077299 */ /* 0x000fe40008011604 */
[----:B------:R-:W-:Y:S02]  /*6d80*/  USEL UR4, UR52, UR5, !UP0 ;  /* 0x0000000534047287 */ /* 0x000fe4000c000000 */
[----:B------:R-:W-:Y:S01]  /*6d90*/  USEL UR7, UR53, UR7, !UP1 ;  /* 0x0000000735077287 */ /* 0x000fe2000c800000 */
[----:B------:R-:W-:Y:S01]  /*6da0*/  UMOV UR5, UR9 ;  /* 0x0000000900057c82 */ /* 0x000fe20008000000 */
[----:B------:R-:W-:Y:S02]  /*6db0*/  UIMAD.WIDE.U32 UR8, UR4, UR42, URZ ;  /* 0x0000002a040872a5 */ /* 0x000fe4000f8e00ff */
[----:B------:R-:W-:Y:S03]  /*6dc0*/  USHF.R.U32.HI UR6, URZ, UR12, UR5 ;  /* 0x0000000cff067299 */ /* 0x000fe60008011605 */
[----:B------:R-:W-:Y:S01]  /*6dd0*/  UMOV UR5, UR11 ;  /* 0x0000000b00057c82 */ /* 0x000fe20008000000 */
[----:B------:R-:W-:Y:S02]  /*6de0*/  UIMAD.WIDE.U32 UR10, UR7, UR42, URZ ;  /* 0x0000002a070a72a5 */ /* 0x000fe4000f8e00ff */
[----:B------:R-:W-:Y:S02]  /*6df0*/  USHF.R.U32.HI UR12, URZ, UR49, UR5 ;  /* 0x00000031ff0c7299 */ /* 0x000fe40008011605 */
[----:B------:R-:W-:Y:S01]  /*6e00*/  USEL UR6, UR37, UR6, !UP0 ;  /* 0x0000000625067287 */ /* 0x000fe2000c000000 */
[----:B------:R-:W-:Y:S02]  /*6e10*/  UMOV UR5, UR9 ;  /* 0x0000000900057c82 */ /* 0x000fe40008000000 */
[----:B------:R-:W-:Y:S01]  /*6e20*/  UMOV UR10, UR11 ;  /* 0x0000000b000a7c82 */ /* 0x000fe20008000000 */
[----:B------:R-:W-:Y:S02]  /*6e30*/  @UP2 USHF.R.U32.HI UR4, URZ, UR43, UR5 ;  /* 0x0000002bff042299 */ /* 0x000fe40008011605 */
[----:B------:R-:W-:Y:S02]  /*6e40*/  @UP2 USHF.R.U32.HI UR7, URZ, UR43, UR10 ;  /* 0x0000002bff072299 */ /* 0x000fe4000801160a */
[----:B------:R-:W-:Y:S02]  /*6e50*/  UIMAD UR4, UR40, UR4, URZ ;  /* 0x00000004280472a4 */ /* 0x000fe4000f8e02ff */
[----:B------:R-:W-:Y:S02]  /*6e60*/  UIMAD.WIDE.U32 UR10, UR6, UR42, URZ ;  /* 0x0000002a060a72a5 */ /* 0x000fe4000f8e00ff */
[----:B------:R-:W-:Y:S02]  /*6e70*/  USEL UR5, UR38, UR12, !UP1 ;  /* 0x0000000c26057287 */ /* 0x000fe4000c800000 */
[----:B------:R-:W-:Y:S02]  /*6e80*/  UIMAD UR8, UR40, UR7, URZ ;  /* 0x00000007280872a4 */ /* 0x000fe4000f8e02ff */
[----:B------:R-:W-:Y:S03]  /*6e90*/  UISETP.GE.AND UP0, UPT, UR6, UR4, UPT ;  /* 0x000000040600728c */ /* 0x000fe6000bf06270 */
[----:B------:R-:W-:Y:S01]  /*6ea0*/  UMOV UR4, UR11 ;  /* 0x0000000b00047c82 */ /* 0x000fe20008000000 */
[----:B------:R-:W-:Y:S02]  /*6eb0*/  UISETP.GE.OR UP0, UPT, UR5, UR8, UP0 ;  /* 0x000000080500728c */ /* 0x000fe40008706670 */
[----:B------:R-:W-:Y:S02]  /*6ec0*/  USHF.R.U32.HI UR4, URZ, UR43, UR4 ;  /* 0x0000002bff047299 */ /* 0x000fe40008011604 */
[----:B------:R-:W-:Y:S02]  /*6ed0*/  UIMAD.WIDE.U32 UR8, UR5, UR42, URZ ;  /* 0x0000002a050872a5 */ /* 0x000fe4000f8e00ff */
[----:B------:R-:W-:Y:S02]  /*6ee0*/  USEL UR11, UR6, UR4, !UP2 ;  /* 0x00000004060b7287 */ /* 0x000fe4000d000000 */
[----:B------:R-:W-:Y:S02]  /*6ef0*/  UIADD3 UR8, UPT, UPT, -UR5, URZ, URZ ;  /* 0x000000ff05087290 */ /* 0x000fe4000fffe1ff */
[----:B------:R-:W-:Y:S01]  /*6f00*/  UIADD3 UR10, UPT, UPT, -UR11, URZ, URZ ;  /* 0x000000ff0b0a7290 */ /* 0x000fe2000fffe1ff */
[----:B------:R-:W-:Y:S01]  /*6f10*/  @!UP0 UMOV UR4, UR9 ;  /* 0x0000000900048c82 */ /* 0x000fe20008000000 */
[----:B------:R-:W-:Y:S02]  /*6f20*/  UIADD3 UR9, UPT, UPT, -UR6, URZ, URZ ;  /* 0x000000ff06097290 */ /* 0x000fe4000fffe1ff */
[----:B------:R-:W-:Y:S02]  /*6f30*/  @!UP0 USHF.R.U32.HI UR4, URZ, UR43, UR4 ;  /* 0x0000002bff048299 */ /* 0x000fe40008011604 */
[----:B------:R-:W-:Y:S02]  /*6f40*/  UIMAD UR10, UR40, UR10, UR6 ;  /* 0x0000000a280a72a4 */ /* 0x000fe4000f8e0206 */
[----:B------:R-:W-:Y:S04]  /*6f50*/  @!UP0 USEL UR4, UR5, UR4, !UP2 ;  /* 0x0000000405048287 */ /* 0x000fe8000d000000 */
[----:B------:R-:W-:Y:S02]  /*6f60*/  @!UP0 UIMAD UR10, UR7, UR10, UR4 ;  /* 0x0000000a070a82a4 */ /* 0x000fe4000f8e0204 */
[----:B------:R-:W-:Y:S02]  /*6f70*/  @!UP0 UIADD3 UR11, UPT, UPT, UR11, -UR4, URZ ;  /* 0x800000040b0b8290 */ /* 0x000fe4000fffe0ff */
[----:B------:R-:W-:Y:S02]  /*6f80*/  UIMAD UR7, UR41, UR8, UR38 ;  /* 0x00000008290772a4 */ /* 0x000fe4000f8e0226 */
[----:B------:R-:W-:Y:S02]  /*6f90*/  @!UP0 UIMAD UR6, UR11, UR40, UR5 ;  /* 0x000000280b0682a4 */ /* 0x000fe4000f8e0205 */
[----:B------:R-:W-:Y:S01]  /*6fa0*/  UIMAD UR4, UR50, UR9, UR37 ;  /* 0x00000009320472a4 */ /* 0x000fe2000f8e0225 */
[----:B------:R-:W-:Y:S02]  /*6fb0*/  @!UP0 UMOV UR5, UR10 ;  /* 0x0000000a00058c82 */ /* 0x000fe40008000000 */
[----:B------:R-:W-:Y:S02]  /*6fc0*/  UIMAD UR38, UR5, UR41, UR7 ;  /* 0x00000029052672a4 */ /* 0x000fe4000f8e0207 */
[----:B------:R-:W-:Y:S11]  /*6fd0*/  UIMAD UR37, UR6, UR50, UR4 ;  /* 0x00000032062572a4 */ /* 0x000ff6000f8e0204 */
[----:B------:R-:W-:Y:S01]  /*6fe0*/  @!UPT UIADD3 URZ, UPT, UPT, URZ, URZ, URZ ;  /* 0x000000fffffff290 */ /* 0x000fe2000fffe0ff */
.L_x_134:
[----:B------:R-:W-:Y:S01]  /*6ff0*/  UISETP.NE.AND UP0, UPT, UR39, 0x1, UPT ;  /* 0x000000012700788c */ /* 0x000fe2000bf05270 */
[----:B------:R-:W-:Y:S10]  /*7000*/  IADD3 R150, PT, PT, R150, 0x1, RZ ;  /* 0x0000000196967810 */ /* 0x000ff40007ffe0ff */
[----:B------:R-:W2:Y:S01]  /*7010*/  @!UP0 LDCU.128 UR12, c[0x0][0xb10] ;  /* 0x00016200ff0c87ac */ /* 0x000ea20008000c00 */
[----:B------:R-:W4:Y:S01]  /*7020*/  @!UP0 LDCU UR5, c[0x0][0xb0c] ;  /* 0x00016180ff0587ac */ /* 0x000f220008000800 */
[----:B------:R-:W3:Y:S01]  /*7030*/  @!UP0 LDCU UR10, c[0x0][0xb20] ;  /* 0x00016400ff0a87ac */ /* 0x000ee20008000800 */
[----:B--2---:R-:W-:Y:S02]  /*7040*/  UIMAD.WIDE.U32 UR8, UR38, UR12, URZ ;  /* 0x0000000c260872a5 */ /* 0x004fe4000f8e00ff */
[----:B------:R-:W-:Y:S02]  /*7050*/  UIMAD.WIDE.U32 UR6, UR37, UR15, URZ ;  /* 0x0000000f250672a5 */ /* 0x000fe4000f8e00ff */
[----:B------:R-:W-:Y:S03]  /*7060*/  @!UP0 UISETP.NE.AND UP1, UPT, UR14, 0x1, UPT ;  /* 0x000000010e00888c */ /* 0x000fe6000bf25270 */
[----:B------:R-:W-:Y:S01]  /*7070*/  @!UP0 UMOV UR4, UR9 ;  /* 0x0000000900048c82 */ /* 0x000fe20008000000 */
[----:B----4-:R-:W-:Y:S02]  /*7080*/  @!UP0 UISETP.NE.AND UP2, UPT, UR5, 0x1, UPT ;  /* 0x000000010500888c */ /* 0x010fe4000bf45270 */
[----:B------:R-:W-:Y:S01]  /*7090*/  @!UP0 USHF.R.U32.HI UR4, URZ, UR13, UR4 ;  /* 0x0000000dff048299 */ /* 0x000fe20008011604 */
[----:B------:R-:W-:Y:S02]  /*70a0*/  @!UP0 UMOV UR6, UR7 ;  /* 0x0000000700068c82 */ /* 0x000fe40008000000 */
[----:B---3--:R-:W-:Y:S02]  /*70b0*/  @!UP0 USHF.R.U32.HI UR6, URZ, UR10, UR6 ;  /* 0x0000000aff068299 */ /* 0x008fe40008011606 */
[----:B------:R-:W-:Y:S02]  /*70c0*/  @!UP0 USEL UR7, UR38, UR4, !UP2 ;  /* 0x0000000426078287 */ /* 0x000fe4000d000000 */
[----:B------:R-:W-:Y:S04]  /*70d0*/  @!UP0 USEL UR6, UR37, UR6, !UP1 ;  /* 0x0000000625068287 */ /* 0x000fe8000c800000 */
[----:B------:R-:W-:Y:S02]  /*70e0*/  @!UP0 UIADD3 UR4, UPT, UPT, -UR7, UR6, URZ ;  /* 0x0000000607048290 */ /* 0x000fe4000fffe1ff */
[----:B------:R-:W-:Y:S02]  /*70f0*/  @!UP0 UIADD3 UR6, UPT, UPT, UR7, -UR6, URZ ;  /* 0x8000000607068290 */ /* 0x000fe4000fffe0ff */
[----:B------:R-:W-:Y:S02]  /*7100*/  @!UP0 UIMAD UR38, UR4, UR5, UR38 ;  /* 0x00000005042682a4 */ /* 0x000fe4000f8e0226 */
[----:B------:R-:W-:Y:S02]  /*7110*/  @!UP0 UIMAD UR37, UR6, UR14, UR37 ;  /* 0x0000000e062582a4 */ /* 0x000fe4000f8e0225 */
[----:B------:R-:W-:Y:S09]  /*7120*/  ULOP3.LUT UP0, URZ, UR56, 0x1b0, URZ, 0xc0, !UPT ;  /* 0x000001b038ff7892 */ /* 0x000ff2000f80c0ff */
[----:B------:R-:W-:Y:S05]  /*7130*/  BRA.U !UP0, `(.L_x_135) ;  /* 0x0000000108407547 */ /* 0x000fea000b800000 */
[----:B------:R-:W2:Y:S01]  /*7140*/  LDCU.64 UR8, c[0x4][0x80] ;  /* 0x01001000ff0877ac */ /* 0x000ea20008000a00 */
[----:B------:R-:W-:Y:S01]  /*7150*/  MOV R3, 0x0 ;  /* 0x0000000000037802 */ /* 0x000fe20000000f00 */
[----:B------:R-:W-:Y:S02]  /*7160*/  HFMA2 R12, -RZ, RZ, 0, 5.9604644775390625e-08 ;  /* 0x00000001ff0c7431 */ /* 0x000fe400000001ff */
[----:B------:R-:W-:Y:S02]  /*7170*/  IMAD.MOV.U32 R8, RZ, RZ, 0x70 ;  /* 0x00000070ff087424 */ /* 0x000fe400078e00ff */
[----:B------:R-:W-:Y:S01]  /*7180*/  IMAD.MOV.U32 R13, RZ, RZ, RZ ;  /* 0x000000ffff0d7224 */ /* 0x000fe200078e00ff */
[----:B------:R-:W3:Y:S01]  /*7190*/  LDCU.64 UR6, c[0x4][0x88] ;  /* 0x01001100ff0677ac */ /* 0x000ee20008000a00 */
[----:B------:R-:W4:Y:S01]  /*71a0*/  LDC.64 R2, c[0x4][R3] ;  /* 0x0100000003027b82 */ /* 0x000f220000000a00 */
[----:B------:R-:W1:Y:S01]  /*71b0*/  LDCU.64 UR4, c[0x4][0x8] ;  /* 0x01000100ff0477ac */ /* 0x000e620008000a00 */
[----:B--2---:R-:W-:Y:S01]  /*71c0*/  MOV R5, UR9 ;  /* 0x0000000900057c02 */ /* 0x004fe20008000f00 */
[----:B------:R-:W-:Y:S01]  /*71d0*/  IMAD.U32 R4, RZ, RZ, UR8 ;  /* 0x00000008ff047e24 */ /* 0x000fe2000f8e00ff */
[----:B---3--:R-:W-:Y:S01]  /*71e0*/  MOV R7, UR7 ;  /* 0x0000000700077c02 */ /* 0x008fe20008000f00 */
[----:B------:R-:W-:Y:S01]  /*71f0*/  IMAD.U32 R6, RZ, RZ, UR6 ;  /* 0x00000006ff067e24 */ /* 0x000fe2000f8e00ff */
[----:B-1----:R-:W-:Y:S01]  /*7200*/  MOV R11, UR5 ;  /* 0x00000005000b7c02 */ /* 0x002fe20008000f00 */
[----:B------:R-:W-:Y:S02]  /*7210*/  IMAD.U32 R10, RZ, RZ, UR4 ;  /* 0x00000004ff0a7e24 */ /* 0x000fe4000f8e00ff */
[----:B------:R-:W-:Y:S07]  /*7220*/  LEPC R20, `(.L_x_135) ;  /* 0x000000001014794e */ /* 0x000fee0000000000 */
[----:B----45:R-:W-:Y:S05]  /*7230*/  CALL.ABS.NOINC R2 ;  /* 0x0000000002007343 */ /* 0x030fea0003c00000 */
.L_x_135:
[----:B------:R-:W-:Y:S01]  /*7240*/  LOP3.LUT P0, RZ, R154, 0x1b0, RZ, 0xc0, !PT ;  /* 0x000001b09aff7812 */ /* 0x000fe2000780c0ff */
[----:B------:R-:W-:Y:S11]  /*7250*/  BSSY.RECONVERGENT B6, `(.L_x_136) ;  /* 0x0000013000067945 */ /* 0x000ff60003800200 */
[----:B------:R-:W-:Y:S01]  /*7260*/  @!UPT UIADD3 URZ, UPT, UPT, URZ, URZ, URZ ;  /* 0x000000fffffff290 */ /* 0x000fe2000fffe0ff */
[----:B------:R-:W-:Y:S05]  /*7270*/  @!P0 BRA `(.L_x_137) ;  /* 0x0000000000408947 */ /* 0x000fea0003800000 */
        /* <DEDUP_REMOVED lines=16> */
.L_x_137:
[----:B------:R-:W-:Y:S05]  /*7380*/  BSYNC.RECONVERGENT B6 ;  /* 0x0000000000067941 */ /* 0x000fea0003800200 */
.L_x_136:
[----:B------:R-:W-:Y:S01]  /*7390*/  ISETP.NE.U32.AND P3, PT, R140, RZ, PT ;  /* 0x000000ff8c00720c */ /* 0x000fe20003f65070 */
[----:B------:R-:W-:Y:S01]  /*73a0*/  UISETP.NE.AND UP1, UPT, UR61, URZ, UPT ;  /* 0x000000ff3d00728c */ /* 0x000fe2000bf25270 */
[----:B------:R-:W-:Y:S02]  /*73b0*/  ISETP.NE.U32.AND P4, PT, R136, RZ, PT ;  /* 0x000000ff8800720c */ /* 0x000fe40003f85070 */
[----:B------:R-:W-:Y:S02]  /*73c0*/  ISETP.NE.AND.EX P3, PT, R141, RZ, PT, P3 ;  /* 0x000000ff8d00720c */ /* 0x000fe40003f65330 */
[----:B------:R-:W-:Y:S02]  /*73d0*/  PLOP3.LUT P1, PT, PT, PT, PT, 0x8, 0x80 ;  /* 0x000000000080781c */ /* 0x000fe40003f2e170 */
[----:B------:R-:W-:Y:S02]  /*73e0*/  PLOP3.LUT P0, PT, PT, PT, UP1, 0x80, 0x8 ;  /* 0x000000000008781c */ /* 0x000fe40003f0f018 */
[----:B------:R-:W-:Y:S02]  /*73f0*/  ISETP.NE.AND.EX P4, PT, R137, RZ, PT, P4 ;  /* 0x000000ff8900720c */ /* 0x000fe40003f85340 */
[----:B------:R-:W2:Y:S09]  /*7400*/  @UP1 LDCU.64 UR4, c[0x0][0x888] ;  /* 0x00011100ff0417ac */ /* 0x000eb20008000a00 */
[----:B------:R-:W-:Y:S01]  /*7410*/  @P0 PLOP3.LUT P1, PT, P3, PT, PT, 0x80, 0x8 ;  /* 0x000000000008081c */ /* 0x000fe20001f2f070 */
[----:B--2---:R-:W-:Y:S04]  /*7420*/  @UP1 UISETP.NE.U32.AND UP0, UPT, UR4, URZ, UPT ;  /* 0x000000ff0400128c */ /* 0x004fe8000bf05070 */
[----:B------:R-:W-:Y:S04]  /*7430*/  @UP1 UISETP.NE.AND.EX UP0, UPT, UR5, URZ, UPT, UP0 ;  /* 0x000000ff0500128c */ /* 0x000fe8000bf05300 */
[----:B------:R-:W-:Y:S01]  /*7440*/  @UP1 USEL UR4, URZ, 0xffffffff, UP0 ;  /* 0xffffffffff041887 */ /* 0x000fe20008000000 */
[----:B------:R-:W-:Y:S11]  /*7450*/  @!P3 BRA `(.L_x_138) ;  /* 0x000000000030b947 */ /* 0x000ff60003800000 */
        /* <DEDUP_REMOVED lines=12> */
.L_x_138:
[----:B------:R-:W-:Y:S05]  /*7520*/  @!P4 BRA `(.L_x_139) ;  /* 0x000000000024c947 */ /* 0x000fea0003800000 */
[----:B------:R-:W-:Y:S01]  /*7530*/  ISETP.NE.U32.AND P2, PT, R134, RZ, PT ;  /* 0x000000ff8600720c */ /* 0x000fe20003f45070 */
[----:B------:R-:W2:Y:S03]  /*7540*/  LDCU.64 UR6, c[0x0][0x358] ;  /* 0x00006b00ff0677ac */ /* 0x000ea60008000a00 */
[----:B------:R-:W-:Y:S11]  /*7550*/  ISETP.NE.AND.EX P2, PT, R135, RZ, PT, P2 ;  /* 0x000000ff8700720c */ /* 0x000ff60003f45320 */
[----:B------:R-:W-:Y:S02]  /*7560*/  @!UPT UIADD3 URZ, UPT, UPT, URZ, URZ, URZ ;  /* 0x000000fffffff290 */ /* 0x000fe4000fffe0ff */
[----:B------:R-:W4:Y:S01]  /*7570*/  @P2 LDC.64 R2, c[0x0][0x8a8] ;  /* 0x00022a00ff022b82 */ /* 0x000f220000000a00 */
[----:B-1----:R-:W-:Y:S04]  /*7580*/  @P2 IMAD R0, R136, UR36, RZ ;  /* 0x0000002488002c24 */ /* 0x002fe8000f8e02ff */
[----:B----4-:R-:W-:Y:S05]  /*7590*/  @P2 IMAD.WIDE R2, R0, 0x4, R2 ;  /* 0x0000000400022825 */ /* 0x010fea00078e0202 */
[----:B--2--5:R2:W5:Y:S02]  /*75a0*/  @P2 LDG.E R70, desc[UR6][R2.64] ;  /* 0x0000000602462981 */ /* 0x024564000c1e1900 */
[----:B--2---:R-:W4:Y:S02]  /*75b0*/  @!P2 LDC R70, c[0x0][0x8a0] ;  /* 0x00022800ff46ab82 */ /* 0x004f240000000800 */
.L_x_139:
[----:B---3-5:R-:W-:Y:S01]  /*75c0*/  @P0 ISETP.NE.AND P4, PT, R72, RZ, PT ;  /* 0x000000ff4800020c */ /* 0x028fe20003f85270 */
[----:B-1----:R-:W-:Y:S01]  /*75d0*/  IMAD.U32 R0, RZ, RZ, UR4 ;  /* 0x00000004ff007e24 */ /* 0x002fe2000f8e00ff */
[----:B------:R-:W-:Y:S01]  /*75e0*/  @P0 LOP3.LUT P2, RZ, R147, 0xff, RZ, 0xc0, !PT ;  /* 0x000000ff93ff0812 */ /* 0x000fe2000784c0ff */
[----:B------:R-:W-:Y:S01]  /*75f0*/  BSSY B1, `(.L_x_140) ;  /* 0x000003d000017945 */ /* 0x000fe20003800000 */
[----:B------:R-:W-:Y:S02]  /*7600*/  @P0 SEL R2, RZ, 0xffffffff, P4 ;  /* 0xffffffffff020807 */ /* 0x000fe40002000000 */
[----:B------:R-:W-:Y:S02]  /*7610*/  CS2R R90, SRZ ;  /* 0x00000000005a7805 */ /* 0x000fe4000001ff00 */
[----:B------:R-:W-:Y:S02]  /*7620*/  LEA R149, R68, UR44, 0x3 ;  /* 0x0000002c44957c11 */ /* 0x000fe4000f8e18ff */
[----:B------:R-:W-:Y:S02]  /*7630*/  CS2R R88, SRZ ;  /* 0x0000000000587805 */ /* 0x000fe4000001ff00 */
[----:B------:R-:W-:Y:S02]  /*7640*/  @P1 SEL R2, R0, R2, !P2 ;  /* 0x0000000200021207 */ /* 0x000fe40005000000 */
[----:B------:R-:W-:Y:S02]  /*7650*/  CS2R R86, SRZ ;  /* 0x0000000000567805 */ /* 0x000fe4000001ff00 */
[----:B------:R-:W-:Y:S02]  /*7660*/  SHF.L.U32 R4, R153, 0x1f, RZ ;  /* 0x0000001f99047819 */ /* 0x000fe400000006ff */
[----:B------:R-:W-:Y:S02]  /*7670*/  CS2R R84, SRZ ;  /* 0x0000000000547805 */ /* 0x000fe4000001ff00 */
[----:B------:R-:W-:Y:S02]  /*7680*/  @P0 LOP3.LUT R2, R2, 0x1, RZ, 0xc0, !PT ;  /* 0x0000000102020812 */ /* 0x000fe400078ec0ff */
[----:B------:R-:W-:Y:S02]  /*7690*/  CS2R R82, SRZ ;  /* 0x0000000000527805 */ /* 0x000fe4000001ff00 */
[----:B------:R-:W-:Y:S02]  /*76a0*/  PLOP3.LUT P5, PT, PT, PT, PT, 0x8, 0x80 ;  /* 0x000000000080781c */ /* 0x000fe40003fae170 */
[----:B------:R-:W-:Y:S02]  /*76b0*/  CS2R R80, SRZ ;  /* 0x0000000000507805 */ /* 0x000fe4000001ff00 */
[----:B------:R-:W-:Y:S01]  /*76c0*/  ISETP.NE.U32.OR P1, PT, R2, 0x1, !P0 ;  /* 0x000000010200780c */ /* 0x000fe20004725470 */
[----:B------:R-:W-:Y:S01]  /*76d0*/  IMAD R2, R68, 0x40, R69 ;  /* 0x0000004044027824 */ /* 0x000fe200078e0245 */
[----:B------:R-:W-:Y:S02]  /*76e0*/  CS2R R18, SRZ ;  /* 0x0000000000127805 */ /* 0x000fe4000001ff00 */
[----:B------:R-:W-:Y:S09]  /*76f0*/  CS2R R16, SRZ ;  /* 0x0000000000107805 */ /* 0x000ff2000001ff00 */
[----:B------:R-:W-:Y:S04]  /*7700*/  @P1 SHF.L.U32 R0, R151, 0x1f, RZ ;  /* 0x0000001f97001819 */ /* 0x000fe800000006ff */
[----:B------:R-:W1:Y:S01]  /*7710*/  @P1 SYNCS.PHASECHK.TRANS64.TRYWAIT P0, [UR44+0x290], R0 ;  /* 0x00029000ff0015a7 */ /* 0x000e62000800112c */
[----:B------:R2:W3:Y:S01]  /*7720*/  SYNCS.PHASECHK.TRANS64.TRYWAIT P4, [R149+URZ+0x2d0], R4 ;  /* 0x0002d004950075a7 */ /* 0x0004e200080811ff */
[----:B-1----:R-:W-:Y:S01]  /*7730*/  @P1 PLOP3.LUT P5, PT, P0, PT, PT, 0x8, 0x80 ;  /* 0x000000000080181c */ /* 0x002fe200007ae170 */
[----:B------:R-:W-:Y:S01]  /*7740*/  @!UPT UIADD3 URZ, UPT, UPT, URZ, URZ, URZ ;  /* 0x000000fffffff290 */ /* 0x000fe2000fffe0ff */
[----:B--23--:R-:W-:Y:S11]  /*7750*/  @!P1 BRA `(.L_x_141) ;  /* 0x0000000000989947 */ /* 0x00cff60003800000 */
[----:B------:R-:W-:Y:S01]  /*7760*/  ISETP.NE.U32.AND P0, PT, RZ, UR58, PT ;  /* 0x0000003aff007c0c */ /* 0x000fe2000bf05070 */
[----:B------:R-:W-:Y:S01]  /*7770*/  BSSY B0, `(.L_x_142) ;  /* 0x0000016000007945 */ /* 0x000fe20003800000 */
[----:B------:R-:W-:Y:S02]  /*7780*/  ISETP.NE.AND P2, PT, R72, RZ, PT ;  /* 0x000000ff4800720c */ /* 0x000fe40003f45270 */
[----:B------:R-:W-:Y:S02]  /*7790*/  CS2R R18, SRZ ;  /* 0x0000000000127805 */ /* 0x000fe4000001ff00 */
[----:B------:R-:W-:Y:S02]  /*77a0*/  ISETP.NE.AND.EX P0, PT, RZ, UR59, PT, P0 ;  /* 0x0000003bff007c0c */ /* 0x000fe4000bf05300 */
[----:B------:R-:W-:Y:S02]  /*77b0*/  CS2R R16, SRZ ;  /* 0x0000000000107805 */ /* 0x000fe4000001ff00 */
[----:B------:R-:W-:Y:S02]  /*77c0*/  LOP3.LUT P1, RZ, R147, 0xff, RZ, 0xc0, !PT ;  /* 0x000000ff93ff7812 */ /* 0x000fe4000782c0ff */
[----:B------:R-:W-:Y:S02]  /*77d0*/  CS2R R82, SRZ ;  /* 0x0000000000527805 */ /* 0x000fe4000001ff00 */
[----:B------:R-:W-:Y:S02]  /*77e0*/  SEL R0, RZ, 0xffffffff, P2 ;  /* 0xffffffffff007807 */ /* 0x000fe40001000000 */
[----:B------:R-:W-:Y:S02]  /*77f0*/  CS2R R80, SRZ ;  /* 0x0000000000507805 */ /* 0x000fe4000001ff00 */
[----:B------:R-:W-:Y:S02]  /*7800*/  SEL R3, RZ, 0xffffffff, P0 ;  /* 0xffffffffff037807 */ /* 0x000fe40000000000 */
[----:B------:R-:W-:Y:S02]  /*7810*/  CS2R R86, SRZ ;  /* 0x0000000000567805 */ /* 0x000fe4000001ff00 */
[----:B------:R-:W-:Y:S02]  /*7820*/  CS2R R84, SRZ ;  /* 0x0000000000547805 */ /* 0x000fe4000001ff00 */
[----:B------:R-:W-:Y:S02]  /*7830*/  CS2R R90, SRZ ;  /* 0x00000000005a7805 */ /* 0x000fe4000001ff00 */
[----:B------:R-:W-:Y:S02]  /*7840*/  @P3 SEL R0, R3, R0, !P1 ;  /* 0x0000000003003207 */ /* 0x000fe40004800000 */
[----:B------:R-:W-:Y:S02]  /*7850*/  CS2R R88, SRZ ;  /* 0x0000000000587805 */ /* 0x000fe4000001ff00 */
[----:B------:R-:W-:Y:S04]  /*7860*/  LOP3.LUT R0, R0, 0x1, RZ, 0xc0, !PT ;  /* 0x0000000100007812 */ /* 0x000fe800078ec0ff */
[----:B------:R-:W-:Y:S01]  /*7870*/  ISETP.NE.U32.AND P0, PT, R0, 0x1, PT ;  /* 0x000000010000780c */ /* 0x000fe20003f05070 */
[----:B------:R-:W-:Y:S01]  /*7880*/  @!UPT UIADD3 URZ, UPT, UPT, URZ, URZ, URZ ;  /* 0x000000fffffff290 */ /* 0x000fe2000fffe0ff */
[----:B------:R-:W-:Y:S11]  /*7890*/  @!P5 BRA `(.L_x_143) ;  /* 0x00000000000cd947 */ /* 0x000ff60003800000 */
[----:B------:R-:W-:Y:S04]  /*78a0*/  SHF.L.U32 R3, R151, 0x1f, RZ ;  /* 0x0000001f97037819 */ /* 0x000fe800000006ff */
[----:B------:R-:W1:Y:S02]  /*78b0*/  SYNCS.PHASECHK.TRANS64.TRYWAIT P1, [UR44+0x290], R3 ;  /* 0x00029003ff0075a7 */ /* 0x000e64000802112c */
[----:B-1----:R-:W-:Y:S05]  /*78c0*/  @!P1 BRA `(.L_x_144) ;  /* 0x0000002c00609947 */ /* 0x002fea0003800000 */
.L_x_143:
[----:B------:R-:W-:Y:S05]  /*78d0*/  BSYNC B0 ;  /* 0x0000000000007941 */ /* 0x000fea0003800000 */
.L_x_142:
[----:B------:R2:W3:Y:S01]  /*78e0*/  @P0 LDS.128 R16, [R146+UR44+0x400] ;  /* 0x0004002c92100984 */ /* 0x0004e20008000c00 */
[----:B------:R-:W-:Y:S01]  /*78f0*/  UIADD3 UR4, UPT, UPT, UR44, 0x298, URZ ;  /* 0x000002982c047890 */ /* 0x000fe2000fffe0ff */
[----:B------:R-:W-:Y:S02]  /*7900*/  LOP3.LUT R151, R151, 0x1, RZ, 0x3c, !PT ;  /* 0x0000000197977812 */ /* 0x000fe400078e3cff */
[----:B------:R2:W1:Y:S01]  /*7910*/  @P0 LDS.128 R80, [R145+0x400] ;  /* 0x0004000091500984 */ /* 0x0004620000000c00 */
[----:B------:R-:W-:Y:S03]  /*7920*/  UPRMT UR4, UR55, 0x654, UR4 ;  /* 0x0000065437047896 */ /* 0x000fe60008000004 */
[----:B------:R2:W1:Y:S04]  /*7930*/  @P0 LDS.128 R84, [R144+0x400] ;  /* 0x0004000090540984 */ /* 0x0004680000000c00 */
[----:B------:R2:W1:Y:S01]  /*7940*/  @P0 LDS.128 R88, [R143+0x400] ;  /* 0x000400008f580984 */ /* 0x0004620000000c00 */
[----:B------:R-:W-:Y:S01]  /*7950*/  @!PT LDS RZ, [RZ] ;  /* 0x00000000fffff984 */ /* 0x000fe20000000800 */
[----:B------:R-:W-:Y:S01]  /*7960*/  @!PT LDS RZ, [RZ] ;  /* 0x00000000fffff984 */ /* 0x000fe20000000800 */
[----:B------:R-:W-:Y:S01]  /*7970*/  @!PT LDS RZ, [RZ] ;  /* 0x00000000fffff984 */ /* 0x000fe20000000800 */
[----:B------:R-:W-:Y:S01]  /*7980*/  @!PT LDS RZ, [RZ] ;  /* 0x00000000fffff984 */ /* 0x000fe20000000800 */
[----:B------:R5:W-:Y:S06]  /*7990*/  MEMBAR.ALL.CTA ;  /* 0x0000000000007992 */ /* 0x000bec0000008000 */
[----:B-----5:R-:W5:Y:S02]  /*79a0*/  FENCE.VIEW.ASYNC.S ;  /* 0x00000000000073c6 */ /* 0x020f640000000000 */
[----:B-----5:R-:W-:Y:S01]  /*79b0*/  SYNCS.ARRIVE.TRANS64.RED.A1T0 RZ, [UR4], RZ ;  /* 0x000000ffffff79a7 */ /* 0x020fe20008100404 */
.L_x_141:
[----:B------:R-:W-:Y:S05]  /*79c0*/  BSYNC B1 ;  /* 0x0000000000017941 */ /* 0x000fea0003800000 */
.L_x_140:
[----:B-1----:R-:W-:Y:S04]  /*79d0*/  SHF.R.U32.HI R0, RZ, 0x15, R2 ;  /* 0x00000015ff007819 */ /* 0x002fe80000011602 */
[----:B------:R-:W-:Y:S01]  /*79e0*/  LOP3.LUT P0, RZ, R0, 0x3, R148, 0x48, !PT ;  /* 0x0000000300ff7812 */ /* 0x000fe20007804894 */
[----:B------:R-:W-:Y:S01]  /*79f0*/  @!UPT UIADD3 URZ, UPT, UPT, URZ, URZ, URZ ;  /* 0x000000fffffff290 */ /* 0x000fe2000fffe0ff */
[----:B------:R-:W-:Y:S11]  /*7a00*/  @P4 BRA `(.L_x_145) ;  /* 0x0000000000084947 */ /* 0x000ff60003800000 */
[----:B------:R-:W1:Y:S02]  /*7a10*/  SYNCS.PHASECHK.TRANS64.TRYWAIT P1, [R149+URZ+0x2d0], R4 ;  /* 0x0002d004950075a7 */ /* 0x000e6400080211ff */
[----:B-1----:R-:W-:Y:S05]  /*7a20*/  @!P1 BRA `(.L_x_146) ;  /* 0x0000002c00209947 */ /* 0x002fea0003800000 */
.L_x_145:
[----:B------:R-:W-:Y:S05]  /*7a30*/  @!P0 BRA `(.L_x_147) ;  /* 0x0000000000408947 */ /* 0x000fea0003800000 */
[----:B------:R-:W1:Y:S01]  /*7a40*/  LDCU.64 UR8, c[0x4][0x70] ;  /* 0x01000e00ff0877ac */ /* 0x000e620008000a00 */
[----:B------:R-:W-:Y:S01]  /*7a50*/  MOV R15, 0x0 ;  /* 0x00000000000f7802 */ /* 0x000fe20000000f00 */
[----:B------:R-:W-:Y:S02]  /*7a60*/  HFMA2 R12, -RZ, RZ, 0, 5.9604644775390625e-08 ;  /* 0x00000001ff0c7431 */ /* 0x000fe400000001ff */
[----:B------:R-:W-:Y:S02]  /*7a70*/  IMAD.MOV.U32 R8, RZ, RZ, 0x192 ;  /* 0x00000192ff087424 */ /* 0x000fe400078e00ff */
[----:B------:R-:W-:Y:S01]  /*7a80*/  IMAD.MOV.U32 R13, RZ, RZ, RZ ;  /* 0x000000ffff0d7224 */ /* 0x000fe200078e00ff */
[----:B------:R-:W5:Y:S01]  /*7a90*/  LDCU.64 UR6, c[0x4][0x78] ;  /* 0x01000f00ff0677ac */ /* 0x000f620008000a00 */
[----:B------:R-:W2:Y:S01]  /*7aa0*/  LDC.64 R14, c[0x4][R15] ;  /* 0x010000000f0e7b82 */ /* 0x000ea20000000a00 */
[----:B------:R-:W3:Y:S01]  /*7ab0*/  LDCU.64 UR4, c[0x4][0x10] ;  /* 0x01000200ff0477ac */ /* 0x000ee20008000a00 */
[----:B-1----:R-:W-:Y:S01]  /*7ac0*/  MOV R5, UR9 ;  /* 0x0000000900057c02 */ /* 0x002fe20008000f00 */
[----:B------:R-:W-:Y:S01]  /*7ad0*/  IMAD.U32 R4, RZ, RZ, UR8 ;  /* 0x00000008ff047e24 */ /* 0x000fe2000f8e00ff */
[----:B-----5:R-:W-:Y:S01]  /*7ae0*/  MOV R7, UR7 ;  /* 0x0000000700077c02 */ /* 0x020fe20008000f00 */
[----:B------:R-:W-:Y:S01]  /*7af0*/  IMAD.U32 R6, RZ, RZ, UR6 ;  /* 0x00000006ff067e24 */ /* 0x000fe2000f8e00ff */
[----:B---3--:R-:W-:Y:S01]  /*7b00*/  MOV R11, UR5 ;  /* 0x00000005000b7c02 */ /* 0x008fe20008000f00 */
[----:B------:R-:W-:Y:S02]  /*7b10*/  IMAD.U32 R10, RZ, RZ, UR4 ;  /* 0x00000004ff0a7e24 */ /* 0x000fe4000f8e00ff */
[----:B------:R-:W-:Y:S07]  /*7b20*/  LEPC R20, `(.L_x_147) ;  /* 0x000000001014794e */ /* 0x000fee0000000000 */
[----:B--2-4-:R-:W-:Y:S05]  /*7b30*/  CALL.ABS.NOINC R14 ;  /* 0x000000000e007343 */ /* 0x014fea0003c00000 */
.L_x_147:
[----:B------:R-:W-:Y:S01]  /*7b40*/  LOP3.LUT P0, RZ, R142, 0x60, RZ, 0xc0, !PT ;  /* 0x000000608eff7812 */ /* 0x000fe2000780c0ff */
[----:B------:R-:W-:Y:S05]  /*7b50*/  WARPSYNC.ALL ;  /* 0x0000000000007948 */ /* 0x000fea0003800000 */
[----:B------:R-:W-:Y:S01]  /*7b60*/  R2UR UR4, R2 ;  /* 0x00000000020472ca */ /* 0x000fe200000e0000 */
[----:B---3--:R-:W-:Y:S01]  /*7b70*/  IMAD.U32 R129, R18, 0x10000, RZ ;  /* 0x0001000012817824 */ /* 0x008fe200078e00ff */
[----:B------:R-:W-:Y:S01]  /*7b80*/  PRMT R71, R16, 0x8880, RZ ;  /* 0x0000888010477816 */ /* 0x000fe200000000ff */
[----:B------:R-:W-:Y:S01]  /*7b90*/  IMAD.SHL.U32 R92, R90, 0x100, RZ ;  /* 0x000001005a5c7824 */ /* 0x000fe200078e00ff */
[C---:B------:R-:W-:Y:S01]  /*7ba0*/  SHF.L.U32 R73, R16.reuse, 0x10, RZ ;  /* 0x0000001010497819 */ /* 0x040fe200000006ff */
[----:B------:R-:W-:Y:S01]  /*7bb0*/  IMAD.U32 R114, R83, 0x10000, RZ ;  /* 0x0001000053727824 */ /* 0x000fe200078e00ff */
[----:B------:R-:W-:Y:S01]  /*7bc0*/  SHF.L.U32 R74, R16, 0x8, RZ ;  /* 0x00000008104a7819 */ /* 0x000fe200000006ff */
[----:B------:R-:W-:Y:S01]  /*7bd0*/  IMAD.U32 R103, R88, 0x10000, RZ ;  /* 0x0001000058677824 */ /* 0x000fe200078e00ff */
[----:B------:R-:W-:Y:S01]  /*7be0*/  SHF.R.S32.HI R75, RZ, 0x18, R16 ;  /* 0x00000018ff4b7819 */ /* 0x000fe20000011410 */
[----:B------:R-:W-:Y:S01]  /*7bf0*/  IMAD.SHL.U32 R122, R80, 0x100, RZ ;  /* 0x00000100507a7824 */ /* 0x000fe200078e00ff */
[----:B------:R-:W-:Y:S01]  /*7c00*/  PRMT R133, R17, 0x8880, RZ ;  /* 0x0000888011857816 */ /* 0x000fe200000000ff */
[----:B------:R-:W-:Y:S01]  /*7c10*/  IMAD.SHL.U32 R107, R85, 0x100, RZ ;  /* 0x00000100556b7824 */ /* 0x000fe200078e00ff */
[C---:B------:R-:W-:Y:S01]  /*7c20*/  SHF.L.U32 R132, R17.reuse, 0x10, RZ ;  /* 0x0000001011847819 */ /* 0x040fe200000006ff */
[----:B------:R-:W-:Y:S01]  /*7c30*/  BSSY.RECONVERGENT B0, `(.L_x_148) ;  /* 0x0000122000007945 */ /* 0x000fe20003800200 */
[----:B------:R-:W-:Y:S02]  /*7c40*/  SHF.L.U32 R131, R17, 0x8, RZ ;  /* 0x0000000811837819 */ /* 0x000fe400000006ff */
[----:B------:R-:W-:Y:S02]  /*7c50*/  SHF.R.S32.HI R76, RZ, 0x18, R17 ;  /* 0x00000018ff4c7819 */ /* 0x000fe40000011411 */
[C---:B------:R-:W-:Y:S02]  /*7c60*/  PRMT R130, R18.reuse, 0x8880, RZ ;  /* 0x0000888012827816 */ /* 0x040fe400000000ff */
[----:B------:R-:W-:Y:S02]  /*7c70*/  SHF.L.U32 R128, R18, 0x8, RZ ;  /* 0x0000000812807819 */ /* 0x000fe400000006ff */
[----:B------:R-:W-:Y:S02]  /*7c80*/  SHF.R.S32.HI R77, RZ, 0x18, R18 ;  /* 0x00000018ff4d7819 */ /* 0x000fe40000011412 */
[C---:B------:R-:W-:Y:S02]  /*7c90*/  PRMT R127, R19.reuse, 0x8880, RZ ;  /* 0x00008880137f7816 */ /* 0x040fe400000000ff */
[C---:B------:R-:W-:Y:S02]  /*7ca0*/  SHF.L.U32 R126, R19.reuse, 0x10, RZ ;  /* 0x00000010137e7819 */ /* 0x040fe400000006ff */
[----:B------:R-:W-:Y:S02]  /*7cb0*/  SHF.L.U32 R125, R19, 0x8, RZ ;  /* 0x00000008137d7819 */ /* 0x000fe400000006ff */
[----:B------:R-:W-:Y:S02]  /*7cc0*/  SHF.R.S32.HI R78, RZ, 0x18, R19 ;  /* 0x00000018ff4e7819 */ /* 0x000fe40000011413 */
[----:B------:R-:W1:Y:S01]  /*7cd0*/  LDTM.x64 R4, tmem[UR4] ;  /* 0x00000004000479ee */ /* 0x000e620008340000 */
[----:B------:R-:W-:Y:S01]  /*7ce0*/  NOP ;  /* 0x0000000000007918 */ /* 0x000fe20000000000 */
[----:B------:R-:W-:Y:S02]  /*7cf0*/  IADD3 R149, PT, PT, R149, 0x2f0, RZ ;  /* 0x000002f095957810 */ /* 0x000fe40007ffe0ff */
[----:B------:R-:W-:Y:S02]  /*7d00*/  SHF.R.S32.HI R73, RZ, 0x18, R73 ;  /* 0x00000018ff497819 */ /* 0x000fe40000011449 */
[----:B------:R-:W-:Y:S02]  /*7d10*/  LOP3.LUT R149, R149, 0xfefffff8, RZ, 0xc0, !PT ;  /* 0xfefffff895957812 */ /* 0x000fe400078ec0ff */
[C---:B------:R-:W-:Y:S02]  /*7d20*/  PRMT R94, R90.reuse, 0x8880, RZ ;  /* 0x000088805a5e7816 */ /* 0x040fe400000000ff */
[----:B-1----:R1:W-:Y:S01]  /*7d30*/  SYNCS.ARRIVE.TRANS64.RED.A1T0 RZ, [R149+URZ], RZ ;  /* 0x000000ff95ff79a7 */ /* 0x0023e200081004ff */
[----:B------:R-:W-:Y:S02]  /*7d40*/  SHF.L.U32 R93, R90, 0x10, RZ ;  /* 0x000000105a5d7819 */ /* 0x000fe400000006ff */
[----:B------:R-:W-:Y:S02]  /*7d50*/  SHF.R.S32.HI R74, RZ, 0x18, R74 ;  /* 0x00000018ff4a7819 */ /* 0x000fe4000001144a */
[C---:B------:R-:W-:Y:S02]  /*7d60*/  PRMT R124, R80.reuse, 0x8880, RZ ;  /* 0x00008880507c7816 */ /* 0x040fe400000000ff */
[----:B------:R-:W-:Y:S02]  /*7d70*/  SHF.L.U32 R123, R80, 0x10, RZ ;  /* 0x00000010507b7819 */ /* 0x000fe400000006ff */
[C---:B------:R-:W-:Y:S02]  /*7d80*/  PRMT R121, R81.reuse, 0x8880, RZ ;  /* 0x0000888051797816 */ /* 0x040fe400000000ff */
[----:B------:R-:W-:Y:S02]  /*7d90*/  SHF.R.S32.HI R79, RZ, 0x18, R80 ;  /* 0x00000018ff4f7819 */ /* 0x000fe40000011450 */
[----:B------:R-:W-:Y:S01]  /*7da0*/  SHF.L.U32 R120, R81, 0x10, RZ ;  /* 0x0000001051787819 */ /* 0x000fe200000006ff */
[C---:B----4-:R-:W-:Y:S01]  /*7db0*/  IMAD R0, R70.reuse, R4, RZ ;  /* 0x0000000446007224 */ /* 0x050fe200078e02ff */
[----:B------:R-:W-:Y:S01]  /*7dc0*/  SHF.R.S32.HI R4, RZ, 0x18, R132 ;  /* 0x00000018ff047819 */ /* 0x000fe20000011484 */
[C---:B------:R-:W-:Y:S01]  /*7dd0*/  IMAD R2, R70.reuse, R5, RZ ;  /* 0x0000000546027224 */ /* 0x040fe200078e02ff */
[----:B------:R-:W-:Y:S01]  /*7de0*/  SHF.R.S32.HI R5, RZ, 0x18, R131 ;  /* 0x00000018ff057819 */ /* 0x000fe20000011483 */
[----:B------:R-:W-:Y:S01]  /*7df0*/  IMAD R3, R70, R6, RZ ;  /* 0x0000000646037224 */ /* 0x000fe200078e02ff */
[----:B------:R-:W-:Y:S01]  /*7e00*/  PRMT R118, R82, 0x8880, RZ ;  /* 0x0000888052767816 */ /* 0x000fe200000000ff */
[-C--:B------:R-:W-:Y:S01]  /*7e10*/  IMAD R0, R71, R72.reuse, R0 ;  /* 0x0000004847007224 */ /* 0x080fe200078e0200 */
[----:B------:R-:W-:Y:S01]  /*7e20*/  SHF.R.S32.HI R80, RZ, 0x18, R81 ;  /* 0x00000018ff507819 */ /* 0x000fe20000011451 */
[----:B------:R-:W-:Y:S01]  /*7e30*/  IMAD R7, R70, R7, RZ ;  /* 0x0000000746077224 */ /* 0x000fe200078e02ff */
[----:B------:R-:W-:Y:S01]  /*7e40*/  SHF.L.U32 R117, R82, 0x10, RZ ;  /* 0x0000001052757819 */ /* 0x000fe200000006ff */
[-C--:B------:R-:W-:Y:S01]  /*7e50*/  IMAD R2, R73, R72.reuse, R2 ;  /* 0x0000004849027224 */ /* 0x080fe200078e0202 */
[----:B------:R-:W-:Y:S01]  /*7e60*/  PRMT R115, R83, 0x8880, RZ ;  /* 0x0000888053737816 */ /* 0x000fe200000000ff */
[-C--:B------:R-:W-:Y:S01]  /*7e70*/  IMAD R3, R74, R72.reuse, R3 ;  /* 0x000000484a037224 */ /* 0x080fe200078e0203 */
[----:B------:R-:W-:Y:S01]  /*7e80*/  SHF.R.S32.HI R74, RZ, 0x18, R90 ;  /* 0x00000018ff4a7819 */ /* 0x000fe2000001145a */
[----:B------:R-:W-:Y:S01]  /*7e90*/  IMAD R7, R75, R72, R7 ;  /* 0x000000484b077224 */ /* 0x000fe200078e0207 */
[----:B------:R-:W-:Y:S01]  /*7ea0*/  PRMT R112, R84, 0x8880, RZ ;  /* 0x0000888054707816 */ /* 0x000fe200000000ff */
[----:B------:R-:W-:Y:S01]  /*7eb0*/  IMAD R8, R70, R8, RZ ;  /* 0x0000000846087224 */ /* 0x000fe200078e02ff */
[----:B------:R-:W-:Y:S01]  /*7ec0*/  SHF.L.U32 R111, R84, 0x10, RZ ;  /* 0x00000010546f7819 */ /* 0x000fe200000006ff */
[C---:B------:R-:W-:Y:S01]  /*7ed0*/  IMAD R9, R70.reuse, R9, RZ ;  /* 0x0000000946097224 */ /* 0x040fe200078e02ff */
[----:B------:R-:W-:Y:S01]  /*7ee0*/  I2IP.S8.S32.SAT R90, R7, R3, RZ ;  /* 0x00000003075a7239 */ /* 0x000fe200000014ff */
[C---:B------:R-:W-:Y:S01]  /*7ef0*/  IMAD R10, R70.reuse, R10, RZ ;  /* 0x0000000a460a7224 */ /* 0x040fe200078e02ff */
[----:B------:R-:W-:Y:S01]  /*7f00*/  MOV R3, R133 ;  /* 0x0000008500037202 */ /* 0x000fe20000000f00 */
[C---:B------:R-:W-:Y:S01]  /*7f10*/  IMAD R11, R70.reuse, R11, RZ ;  /* 0x0000000b460b7224 */ /* 0x040fe200078e02ff */
[C---:B------:R-:W-:Y:S01]  /*7f20*/  PRMT R109, R85.reuse, 0x8880, RZ ;  /* 0x00008880556d7816 */ /* 0x040fe200000000ff */
[----:B------:R-:W-:Y:S01]  /*7f30*/  IMAD R6, R70, R19, RZ ;  /* 0x0000001346067224 */ /* 0x000fe200078e02ff */
[----:B------:R-:W-:Y:S01]  /*7f40*/  SHF.L.U32 R108, R85, 0x10, RZ ;  /* 0x00000010556c7819 */ /* 0x000fe200000006ff */
[----:B------:R-:W-:Y:S01]  /*7f50*/  IMAD R8, R3, R72, R8 ;  /* 0x0000004803087224 */ /* 0x000fe200078e0208 */
[----:B------:R-:W-:Y:S01]  /*7f60*/  MOV R3, R130 ;  /* 0x0000008200037202 */ /* 0x000fe20000000f00 */
[----:B------:R-:W-:Y:S01]  /*7f70*/  IMAD R9, R4, R72, R9 ;  /* 0x0000004804097224 */ /* 0x000fe200078e0209 */
[----:B------:R-:W-:Y:S01]  /*7f80*/  SHF.R.S32.HI R4, RZ, 0x18, R129 ;  /* 0x00000018ff047819 */ /* 0x000fe20000011481 */
[----:B------:R-:W-:Y:S01]  /*7f90*/  IMAD R19, R70, R24, RZ ;  /* 0x0000001846137224 */ /* 0x000fe200078e02ff */
[----:B------:R-:W-:Y:S01]  /*7fa0*/  PRMT R106, R86, 0x8880, RZ ;  /* 0x00008880566a7816 */ /* 0x000fe200000000ff */
[----:B------:R-:W-:Y:S01]  /*7fb0*/  IMAD R10, R5, R72, R10 ;  /* 0x00000048050a7224 */ /* 0x000fe200078e020a */
[----:B------:R-:W-:Y:S01]  /*7fc0*/  SHF.R.S32.HI R5, RZ, 0x18, R128 ;  /* 0x00000018ff057819 */ /* 0x000fe20000011480 */
[----:B------:R-:W-:Y:S01]  /*7fd0*/  IMAD R12, R70, R12, RZ ;  /* 0x0000000c460c7224 */ /* 0x000fe200078e02ff */
[----:B------:R-:W-:Y:S01]  /*7fe0*/  SHF.L.U32 R104, R86, 0x10, RZ ;  /* 0x0000001056687819 */ /* 0x000fe200000006ff */
[C---:B------:R-:W-:Y:S01]  /*7ff0*/  IMAD R24, R70.reuse, R29, RZ ;  /* 0x0000001d46187224 */ /* 0x040fe200078e02ff */
[C---:B------:R-:W-:Y:S01]  /*8000*/  PRMT R100, R87.reuse, 0x8880, RZ ;  /* 0x0000888057647816 */ /* 0x040fe200000000ff */
[----:B------:R-:W-:Y:S01]  /*8010*/  IMAD R29, R70, R34, RZ ;  /* 0x00000022461d7224 */ /* 0x000fe200078e02ff */
[----:B------:R-:W-:Y:S01]  /*8020*/  SHF.L.U32 R99, R87, 0x10, RZ ;  /* 0x0000001057637819 */ /* 0x000fe200000006ff */
[----:B------:R-:W-:Y:S01]  /*8030*/  IMAD R11, R76, R72, R11 ;  /* 0x000000484c0b7224 */ /* 0x000fe200078e020b */
[----:B------:R-:W-:Y:S01]  /*8040*/  PRMT R105, R88, 0x8880, RZ ;  /* 0x0000888058697816 */ /* 0x000fe200000000ff */
[C---:B------:R-:W-:Y:S01]  /*8050*/  IMAD R13, R70.reuse, R13, RZ ;  /* 0x0000000d460d7224 */ /* 0x040fe200078e02ff */
[----:B------:R-:W-:Y:S01]  /*8060*/  PRMT R97, R89, 0x8880, RZ ;  /* 0x0000888059617816 */ /* 0x000fe200000000ff */
[C---:B------:R-:W-:Y:S01]  /*8070*/  IMAD R34, R70.reuse, R39, RZ ;  /* 0x0000002746227224 */ /* 0x040fe200078e02ff */
[----:B------:R-:W-:Y:S01]  /*8080*/  I2IP.S8.S32.SAT R11, R11, R10, RZ ;  /* 0x0000000a0b0b7239 */ /* 0x000fe200000014ff */
[C---:B------:R-:W-:Y:S01]  /*8090*/  IMAD R39, R70.reuse, R44, RZ ;  /* 0x0000002c46277224 */ /* 0x040fe200078e02ff */
[----:B------:R-:W-:Y:S01]  /*80a0*/  SHF.R.S32.HI R71, RZ, 0x18, R88 ;  /* 0x00000018ff477819 */ /* 0x000fe20000011458 */
[C---:B------:R-:W-:Y:S01]  /*80b0*/  IMAD R14, R70.reuse, R14, RZ ;  /* 0x0000000e460e7224 */ /* 0x040fe200078e02ff */
[----:B------:R-:W-:Y:S01]  /*80c0*/  SHF.L.U32 R96, R89, 0x10, RZ ;  /* 0x0000001059607819 */ /* 0x000fe200000006ff */
[----:B------:R-:W-:Y:S01]  /*80d0*/  IMAD R12, R3, R72, R12 ;  /* 0x00000048030c7224 */ /* 0x000fe200078e020c */
[----:B------:R-:W-:Y:S01]  /*80e0*/  SHF.R.S32.HI R73, RZ, 0x18, R89 ;  /* 0x00000018ff497819 */ /* 0x000fe20000011459 */
[C---:B------:R-:W-:Y:S01]  /*80f0*/  IMAD R44, R70.reuse, R49, RZ ;  /* 0x00000031462c7224 */ /* 0x040fe200078e02ff */
[----:B------:R-:W-:Y:S01]  /*8100*/  SHF.R.S32.HI R75, RZ, 0x18, R91 ;  /* 0x00000018ff4b7819 */ /* 0x000fe2000001145b */
[C---:B------:R-:W-:Y:S01]  /*8110*/  IMAD R49, R70.reuse, R54, RZ ;  /* 0x0000003646317224 */ /* 0x040fe200078e02ff */
[----:B------:R-:W-:Y:S01]  /*8120*/  SHF.L.U32 R119, R81, 0x8, RZ ;  /* 0x0000000851777819 */ /* 0x000fe200000006ff */
[----:B------:R-:W-:Y:S01]  /*8130*/  IMAD R15, R70, R15, RZ ;  /* 0x0000000f460f7224 */ /* 0x000fe200078e02ff */
[----:B------:R-:W-:Y:S01]  /*8140*/  SHF.R.S32.HI R81, RZ, 0x18, R82 ;  /* 0x00000018ff517819 */ /* 0x000fe20000011452 */
[----:B------:R-:W-:Y:S01]  /*8150*/  IMAD R13, R4, R72, R13 ;  /* 0x00000048040d7224 */ /* 0x000fe200078e020d */
[----:B------:R-:W-:Y:S01]  /*8160*/  SHF.L.U32 R116, R82, 0x8, RZ ;  /* 0x0000000852747819 */ /* 0x000fe200000006ff */
[C---:B------:R-:W-:Y:S01]  /*8170*/  IMAD R7, R70.reuse, R20, RZ ;  /* 0x0000001446077224 */ /* 0x040fe200078e02ff */
[----:B------:R-:W-:Y:S01]  /*8180*/  SHF.R.S32.HI R82, RZ, 0x18, R83 ;  /* 0x00000018ff527819 */ /* 0x000fe20000011453 */
[C---:B------:R-:W-:Y:S01]  /*8190*/  IMAD R54, R70.reuse, R59, RZ ;  /* 0x0000003b46367224 */ /* 0x040fe200078e02ff */
[----:B------:R-:W-:Y:S01]  /*81a0*/  SHF.L.U32 R113, R83, 0x8, RZ ;  /* 0x0000000853717819 */ /* 0x000fe200000006ff */
[C---:B------:R-:W-:Y:S01]  /*81b0*/  IMAD R20, R70.reuse, R25, RZ ;  /* 0x0000001946147224 */ /* 0x040fe200078e02ff */
[----:B------:R-:W-:Y:S01]  /*81c0*/  SHF.R.S32.HI R83, RZ, 0x18, R84 ;  /* 0x00000018ff537819 */ /* 0x000fe20000011454 */
[----:B------:R-:W-:Y:S01]  /*81d0*/  IMAD R59, R70, R64, RZ ;  /* 0x00000040463b7224 */ /* 0x000fe200078e02ff */
[----:B------:R-:W-:Y:S01]  /*81e0*/  I2IP.S8.S32.SAT R64, R2, R0, R90 ;  /* 0x0000000002407239 */ /* 0x000fe2000000145a */
[----:B------:R-:W-:Y:S01]  /*81f0*/  IMAD R14, R5, R72, R14 ;  /* 0x00000048050e7224 */ /* 0x000fe200078e020e */
[----:B------:R-:W-:Y:S01]  /*8200*/  SHF.R.S32.HI R0, RZ, 0x18, R126 ;  /* 0x00000018ff007819 */ /* 0x000fe2000001147e */
[C---:B------:R-:W-:Y:S01]  /*8210*/  IMAD R3, R70.reuse, R16, RZ ;  /* 0x0000001046037224 */ /* 0x040fe200078e02ff */
[----:B------:R-:W-:Y:S01]  /*8220*/  SHF.R.S32.HI R2, RZ, 0x18, R125 ;  /* 0x00000018ff027819 */ /* 0x000fe2000001147d */
[----:B------:R-:W-:Y:S01]  /*8230*/  IMAD R25, R70, R30, RZ ;  /* 0x0000001e46197224 */ /* 0x000fe200078e02ff */
[----:B------:R-:W-:Y:S01]  /*8240*/  SHF.L.U32 R110, R84, 0x8, RZ ;  /* 0x00000008546e7819 */ /* 0x000fe200000006ff */
[----:B------:R-:W-:Y:S01]  /*8250*/  IMAD.MOV.U32 R10, RZ, RZ, R127 ;  /* 0x000000ffff0a7224 */ /* 0x000fe200078e007f */
[----:B------:R-:W-:Y:S01]  /*8260*/  SHF.R.S32.HI R84, RZ, 0x18, R85 ;  /* 0x00000018ff547819 */ /* 0x000fe20000011455 */
[----:B------:R-:W-:Y:S01]  /*8270*/  IMAD R30, R70, R35, RZ ;  /* 0x00000023461e7224 */ /* 0x000fe200078e02ff */
[----:B------:R-:W-:Y:S01]  /*8280*/  SHF.R.S32.HI R85, RZ, 0x18, R86 ;  /* 0x00000018ff557819 */ /* 0x000fe20000011456 */
[----:B------:R-:W-:Y:S01]  /*8290*/  IMAD R15, R77, R72, R15 ;  /* 0x000000484d0f7224 */ /* 0x000fe200078e020f */
[----:B------:R-:W-:Y:S01]  /*82a0*/  SHF.L.U32 R101, R86, 0x8, RZ ;  /* 0x0000000856657819 */ /* 0x000fe200000006ff */
[C---:B------:R-:W-:Y:S01]  /*82b0*/  IMAD R4, R70.reuse, R17, RZ ;  /* 0x0000001146047224 */ /* 0x040fe200078e02ff */
[----:B------:R-:W-:Y:S01]  /*82c0*/  SHF.R.S32.HI R86, RZ, 0x18, R87 ;  /* 0x00000018ff567819 */ /* 0x000fe20000011457 */
[C---:B------:R-:W-:Y:S01]  /*82d0*/  IMAD R35, R70.reuse, R40, RZ ;  /* 0x0000002846237224 */ /* 0x040fe200078e02ff */
[----:B------:R-:W-:Y:S01]  /*82e0*/  I2IP.S8.S32.SAT R14, R15, R14, RZ ;  /* 0x0000000e0f0e7239 */ /* 0x000fe200000014ff */
[C---:B------:R-:W-:Y:S01]  /*82f0*/  IMAD R40, R70.reuse, R45, RZ ;  /* 0x0000002d46287224 */ /* 0x040fe200078e02ff */
[----:B------:R-:W-:Y:S01]  /*8300*/  SHF.L.U32 R98, R87, 0x8, RZ ;  /* 0x0000000857627819 */ /* 0x000fe200000006ff */
[----:B------:R-:W-:Y:S01]  /*8310*/  IMAD R5, R70, R18, RZ ;  /* 0x0000001246057224 */ /* 0x000fe200078e02ff */
[----:B------:R-:W-:Y:S01]  /*8320*/  SHF.L.U32 R102, R88, 0x8, RZ ;  /* 0x0000000858667819 */ /* 0x000fe200000006ff */
[----:B------:R-:W-:Y:S01]  /*8330*/  IMAD R45, R70, R50, RZ ;  /* 0x00000032462d7224 */ /* 0x000fe200078e02ff */
[----:B------:R-:W-:Y:S01]  /*8340*/  SHF.L.U32 R88, R91, 0x10, RZ ;  /* 0x000000105b587819 */ /* 0x000fe200000006ff */
[----:B------:R-:W-:Y:S01]  /*8350*/  IMAD R3, R10, R72, R3 ;  /* 0x000000480a037224 */ /* 0x000fe200078e0203 */
[----:B------:R-:W-:Y:S01]  /*8360*/  SHF.L.U32 R95, R89, 0x8, RZ ;  /* 0x00000008595f7819 */ /* 0x000fe200000006ff */
[C---:B------:R-:W-:Y:S01]  /*8370*/  IMAD R50, R70.reuse, R55, RZ ;  /* 0x0000003746327224 */ /* 0x040fe200078e02ff */
[C---:B------:R-:W-:Y:S01]  /*8380*/  PRMT R89, R91.reuse, 0x8880, RZ ;  /* 0x000088805b597816 */ /* 0x040fe200000000ff */
[----:B------:R-:W-:Y:S01]  /*8390*/  IMAD R55, R70, R60, RZ ;  /* 0x0000003c46377224 */ /* 0x000fe200078e02ff */
[----:B------:R-:W-:Y:S01]  /*83a0*/  SHF.L.U32 R87, R91, 0x8, RZ ;  /* 0x000000085b577819 */ /* 0x000fe200000006ff */
[----:B------:R-:W-:Y:S01]  /*83b0*/  IMAD R4, R0, R72, R4 ;  /* 0x0000004800047224 */ /* 0x000fe200078e0204 */
[----:B------:R-:W-:Y:S01]  /*83c0*/  MOV R0, R124 ;  /* 0x0000007c00007202 */ /* 0x000fe20000000f00 */
[----:B------:R-:W-:Y:S01]  /*83d0*/  IMAD R60, R70, R65, RZ ;  /* 0x00000041463c7224 */ /* 0x000fe200078e02ff */
[----:B------:R-:W-:Y:S01]  /*83e0*/  I2IP.S8.S32.SAT R65, R9, R8, R11 ;  /* 0x0000000809417239 */ /* 0x000fe2000000140b */
[-C--:B------:R-:W-:Y:S01]  /*83f0*/  IMAD R5, R2, R72.reuse, R5 ;  /* 0x0000004802057224 */ /* 0x080fe200078e0205 */
[----:B------:R-:W-:Y:S01]  /*8400*/  SHF.R.S32.HI R8, RZ, 0x18, R123 ;  /* 0x00000018ff087819 */ /* 0x000fe2000001147b */
[----:B------:R-:W-:Y:S01]  /*8410*/  IMAD R16, R70, R21, RZ ;  /* 0x0000001546107224 */ /* 0x000fe200078e02ff */
[----:B------:R-:W-:Y:S01]  /*8420*/  SHF.R.S32.HI R2, RZ, 0x18, R120 ;  /* 0x00000018ff027819 */ /* 0x000fe20000011478 */
[----:B------:R-:W-:Y:S01]  /*8430*/  IMAD R6, R78, R72, R6 ;  /* 0x000000484e067224 */ /* 0x000fe200078e0206 */
[----:B------:R-:W-:Y:S01]  /*8440*/  SHF.R.S32.HI R9, RZ, 0x18, R122 ;  /* 0x00000018ff097819 */ /* 0x000fe2000001147a */
[----:B------:R-:W-:Y:S01]  /*8450*/  IMAD R17, R70, R22, RZ ;  /* 0x0000001646117224 */ /* 0x000fe200078e02ff */
[----:B------:R-:W-:Y:S01]  /*8460*/  IADD3 R68, PT, PT, R68, 0x1, RZ ;  /* 0x0000000144447810 */ /* 0x000fe20007ffe0ff */
[-C--:B------:R-:W-:Y:S01]  /*8470*/  IMAD R7, R0, R72.reuse, R7 ;  /* 0x0000004800077224 */ /* 0x080fe200078e0207 */
[----:B------:R-:W-:Y:S01]  /*8480*/  I2IP.S8.S32.SAT R5, R6, R5, RZ ;  /* 0x0000000506057239 */ /* 0x000fe200000014ff */
[----:B------:R-:W-:Y:S01]  /*8490*/  IMAD R18, R70, R23, RZ ;  /* 0x0000001746127224 */ /* 0x000fe200078e02ff */
[----:B------:R-:W-:Y:S01]  /*84a0*/  MOV R0, R121 ;  /* 0x0000007900007202 */ /* 0x000fe20000000f00 */
[-C--:B------:R-:W-:Y:S01]  /*84b0*/  IMAD R16, R8, R72.reuse, R16 ;  /* 0x0000004808107224 */ /* 0x080fe200078e0210 */
[----:B------:R-:W-:Y:S01]  /*84c0*/  SHF.R.S32.HI R8, RZ, 0x18, R119 ;  /* 0x00000018ff087819 */ /* 0x000fe20000011477 */
[-C--:B------:R-:W-:Y:S02]  /*84d0*/  IMAD R17, R9, R72.reuse, R17 ;  /* 0x0000004809117224 */ /* 0x080fe400078e0211 */
[----:B------:R-:W-:Y:S02]  /*84e0*/  IMAD R18, R79, R72, R18 ;  /* 0x000000484f127224 */ /* 0x000fe400078e0212 */
[----:B------:R-:W-:Y:S02]  /*84f0*/  IMAD R21, R70, R26, RZ ;  /* 0x0000001a46157224 */ /* 0x000fe400078e02ff */
[----:B------:R-:W-:Y:S01]  /*8500*/  IMAD R19, R0, R72, R19 ;  /* 0x0000004800137224 */ /* 0x000fe200078e0213 */
[----:B------:R-:W-:Y:S01]  /*8510*/  I2IP.S8.S32.SAT R17, R18, R17, RZ ;  /* 0x0000001112117239 */ /* 0x000fe200000014ff */
[----:B------:R-:W-:Y:S01]  /*8520*/  IMAD R22, R70, R27, RZ ;  /* 0x0000001b46167224 */ /* 0x000fe200078e02ff */
[----:B------:R-:W-:Y:S01]  /*8530*/  MOV R0, R118 ;  /* 0x0000007600007202 */ /* 0x000fe20000000f00 */
[----:B------:R-:W-:Y:S01]  /*8540*/  IMAD R20, R2, R72, R20 ;  /* 0x0000004802147224 */ /* 0x000fe200078e0214 */
[----:B------:R-:W-:Y:S01]  /*8550*/  I2IP.S8.S32.SAT R16, R16, R7, R17 ;  /* 0x0000000710107239 */ /* 0x000fe20000001411 */
[----:B------:R-:W-:Y:S01]  /*8560*/  IMAD R23, R70, R28, RZ ;  /* 0x0000001c46177224 */ /* 0x000fe200078e02ff */
[----:B------:R-:W-:Y:S01]  /*8570*/  SHF.R.S32.HI R2, RZ, 0x18, R117 ;  /* 0x00000018ff027819 */ /* 0x000fe20000011475 */
[----:B------:R-:W-:Y:S02]  /*8580*/  IMAD R21, R8, R72, R21 ;  /* 0x0000004808157224 */ /* 0x000fe400078e0215 */
[----:B------:R-:W-:Y:S02]  /*8590*/  IMAD R27, R70, R32, RZ ;  /* 0x00000020461b7224 */ /* 0x000fe400078e02ff */
[----:B------:R-:W-:Y:S02]  /*85a0*/  IMAD R22, R80, R72, R22 ;  /* 0x0000004850167224 */ /* 0x000fe400078e0216 */
[C---:B------:R-:W-:Y:S02]  /*85b0*/  IMAD R32, R70.reuse, R37, RZ ;  /* 0x0000002546207224 */ /* 0x040fe400078e02ff */
[----:B------:R-:W-:Y:S01]  /*85c0*/  IMAD R37, R70, R42, RZ ;  /* 0x0000002a46257224 */ /* 0x000fe200078e02ff */
[----:B------:R-:W-:Y:S01]  /*85d0*/  I2IP.S8.S32.SAT R17, R22, R21, RZ ;  /* 0x0000001516117239 */ /* 0x000fe200000014ff */
[----:B------:R-:W-:Y:S01]  /*85e0*/  IMAD R23, R0, R72, R23 ;  /* 0x0000004800177224 */ /* 0x000fe200078e0217 */
[----:B------:R-:W-:Y:S01]  /*85f0*/  SHF.R.S32.HI R0, RZ, 0x18, R116 ;  /* 0x00000018ff007819 */ /* 0x000fe20000011474 */
[----:B------:R-:W-:Y:S01]  /*8600*/  IMAD R42, R70, R47, RZ ;  /* 0x0000002f462a7224 */ /* 0x000fe200078e02ff */
[----:B------:R-:W-:Y:S01]  /*8610*/  I2IP.S8.S32.SAT R17, R20, R19, R17 ;  /* 0x0000001314117239 */ /* 0x000fe20000001411 */
[C---:B------:R-:W-:Y:S02]  /*8620*/  IMAD R47, R70.reuse, R52, RZ ;  /* 0x00000034462f7224 */ /* 0x040fe400078e02ff */
[C---:B------:R-:W-:Y:S02]  /*8630*/  IMAD R52, R70.reuse, R57, RZ ;  /* 0x0000003946347224 */ /* 0x040fe400078e02ff */
[C---:B------:R-:W-:Y:S02]  /*8640*/  IMAD R26, R70.reuse, R31, RZ ;  /* 0x0000001f461a7224 */ /* 0x040fe400078e02ff */
[----:B------:R-:W-:Y:S02]  /*8650*/  IMAD R57, R70, R62, RZ ;  /* 0x0000003e46397224 */ /* 0x000fe400078e02ff */
[-C--:B------:R-:W-:Y:S01]  /*8660*/  IMAD R24, R2, R72.reuse, R24 ;  /* 0x0000004802187224 */ /* 0x080fe200078e0218 */
[----:B------:R-:W-:Y:S01]  /*8670*/  MOV R2, R115 ;  /* 0x0000007300027202 */ /* 0x000fe20000000f00 */
[----:B------:R-:W-:Y:S01]  /*8680*/  IMAD R62, R70, R67, RZ ;  /* 0x00000043463e7224 */ /* 0x000fe200078e02ff */
[----:B------:R-:W-:Y:S01]  /*8690*/  I2IP.S8.S32.SAT R67, R4, R3, R5 ;  /* 0x0000000304437239 */ /* 0x000fe20000001405 */
[-C--:B------:R-:W-:Y:S01]  /*86a0*/  IMAD R25, R0, R72.reuse, R25 ;  /* 0x0000004800197224 */ /* 0x080fe200078e0219 */
[----:B------:R-:W-:Y:S01]  /*86b0*/  SHF.R.S32.HI R3, RZ, 0x18, R114 ;  /* 0x00000018ff037819 */ /* 0x000fe20000011472 */
[----:B------:R-:W-:Y:S01]  /*86c0*/  IMAD R28, R70, R33, RZ ;  /* 0x00000021461c7224 */ /* 0x000fe200078e02ff */
[----:B------:R-:W-:Y:S01]  /*86d0*/  SHF.R.S32.HI R4, RZ, 0x18, R113 ;  /* 0x00000018ff047819 */ /* 0x000fe20000011471 */
[-C--:B------:R-:W-:Y:S02]  /*86e0*/  IMAD R26, R81, R72.reuse, R26 ;  /* 0x00000048511a7224 */ /* 0x080fe400078e021a */
[-C--:B------:R-:W-:Y:S01]  /*86f0*/  IMAD R27, R2, R72.reuse, R27 ;  /* 0x00000048021b7224 */ /* 0x080fe200078e021b */
[----:B------:R-:W-:Y:S01]  /*8700*/  SHF.R.S32.HI R2, RZ, 0x18, R111 ;  /* 0x00000018ff027819 */ /* 0x000fe2000001146f */
[----:B------:R-:W-:Y:S01]  /*8710*/  IMAD R28, R3, R72, R28 ;  /* 0x00000048031c7224 */ /* 0x000fe200078e021c */
[----:B------:R-:W-:Y:S01]  /*8720*/  I2IP.S8.S32.SAT R18, R26, R25, RZ ;  /* 0x000000191a127239 */ /* 0x000fe200000014ff */
[----:B------:R-:W-:Y:S01]  /*8730*/  IMAD R31, R70, R36, RZ ;  /* 0x00000024461f7224 */ /* 0x000fe200078e02ff */
[----:B------:R-:W-:Y:S01]  /*8740*/  SHF.R.S32.HI R3, RZ, 0x18, R108 ;  /* 0x00000018ff037819 */ /* 0x000fe2000001146c */
[-C--:B------:R-:W-:Y:S01]  /*8750*/  IMAD R29, R4, R72.reuse, R29 ;  /* 0x00000048041d7224 */ /* 0x080fe200078e021d */
[----:B------:R-:W-:Y:S01]  /*8760*/  I2IP.S8.S32.SAT R18, R24, R23, R18 ;  /* 0x0000001718127239 */ /* 0x000fe20000001412 */
[----:B------:R-:W-:Y:S01]  /*8770*/  IMAD.MOV.U32 R0, RZ, RZ, R112 ;  /* 0x000000ffff007224 */ /* 0x000fe200078e0070 */
[----:B------:R-:W-:Y:S01]  /*8780*/  SHF.R.S32.HI R4, RZ, 0x18, R107 ;  /* 0x00000018ff047819 */ /* 0x000fe2000001146b */
[-C--:B------:R-:W-:Y:S02]  /*8790*/  IMAD R30, R82, R72.reuse, R30 ;  /* 0x00000048521e7224 */ /* 0x080fe400078e021e */
[----:B------:R-:W-:Y:S01]  /*87a0*/  IMAD R31, R0, R72, R31 ;  /* 0x00000048001f7224 */ /* 0x000fe200078e021f */
[----:B------:R-:W-:Y:S01]  /*87b0*/  SHF.R.S32.HI R0, RZ, 0x18, R110 ;  /* 0x00000018ff007819 */ /* 0x000fe2000001146e */
[----:B------:R-:W-:Y:S01]  /*87c0*/  IMAD R33, R70, R38, RZ ;  /* 0x0000002646217224 */ /* 0x000fe200078e02ff */
[----:B------:R-:W-:Y:S01]  /*87d0*/  I2IP.S8.S32.SAT R19, R30, R29, RZ ;  /* 0x0000001d1e137239 */ /* 0x000fe200000014ff */
[-C--:B------:R-:W-:Y:S01]  /*87e0*/  IMAD R32, R2, R72.reuse, R32 ;  /* 0x0000004802207224 */ /* 0x080fe200078e0220 */
[----:B------:R-:W-:Y:S01]  /*87f0*/  MOV R2, R109 ;  /* 0x0000006d00027202 */ /* 0x000fe20000000f00 */
[----:B------:R-:W-:Y:S01]  /*8800*/  IMAD R33, R0, R72, R33 ;  /* 0x0000004800217224 */ /* 0x000fe200078e0221 */
[----:B------:R-:W-:Y:S01]  /*8810*/  I2IP.S8.S32.SAT R19, R28, R27, R19 ;  /* 0x0000001b1c137239 */ /* 0x000fe20000001413 */
[----:B------:R-:W-:Y:S01]  /*8820*/  IMAD R36, R70, R41, RZ ;  /* 0x0000002946247224 */ /* 0x000fe200078e02ff */
[----:B------:R-:W-:Y:S01]  /*8830*/  MOV R0, R106 ;  /* 0x0000006a00007202 */ /* 0x000fe20000000f00 */
[-C--:B------:R-:W-:Y:S02]  /*8840*/  IMAD R34, R83, R72.reuse, R34 ;  /* 0x0000004853227224 */ /* 0x080fe400078e0222 */
[-C--:B------:R-:W-:Y:S01]  /*8850*/  IMAD R35, R2, R72.reuse, R35 ;  /* 0x0000004802237224 */ /* 0x080fe200078e0223 */
[----:B------:R-:W-:Y:S01]  /*8860*/  SHF.R.S32.HI R2, RZ, 0x18, R104 ;  /* 0x00000018ff027819 */ /* 0x000fe20000011468 */
[----:B------:R-:W-:Y:S01]  /*8870*/  IMAD R38, R70, R43, RZ ;  /* 0x0000002b46267224 */ /* 0x000fe200078e02ff */
[----:B------:R-:W-:Y:S01]  /*8880*/  I2IP.S8.S32.SAT R33, R34, R33, RZ ;  /* 0x0000002122217239 */ /* 0x000fe200000014ff */
[-C--:B------:R-:W-:Y:S01]  /*8890*/  IMAD R36, R3, R72.reuse, R36 ;  /* 0x0000004803247224 */ /* 0x080fe200078e0224 */
[----:B------:R-:W-:Y:S01]  /*88a0*/  SHF.R.S32.HI R3, RZ, 0x18, R99 ;  /* 0x00000018ff037819 */ /* 0x000fe20000011463 */
[-C--:B------:R-:W-:Y:S01]  /*88b0*/  IMAD R37, R4, R72.reuse, R37 ;  /* 0x0000004804257224 */ /* 0x080fe200078e0225 */
[----:B------:R-:W-:Y:S01]  /*88c0*/  I2IP.S8.S32.SAT R32, R32, R31, R33 ;  /* 0x0000001f20207239 */ /* 0x000fe20000001421 */
[-C--:B------:R-:W-:Y:S01]  /*88d0*/  IMAD R38, R84, R72.reuse, R38 ;  /* 0x0000004854267224 */ /* 0x080fe200078e0226 */
[----:B------:R-:W-:Y:S01]  /*88e0*/  SHF.R.S32.HI R4, RZ, 0x18, R98 ;  /* 0x00000018ff047819 */ /* 0x000fe20000011462 */
[----:B------:R-:W-:Y:S01]  /*88f0*/  IMAD R39, R0, R72, R39 ;  /* 0x0000004800277224 */ /* 0x000fe200078e0227 */
[----:B------:R-:W-:Y:S01]  /*8900*/  SHF.R.S32.HI R0, RZ, 0x18, R101 ;  /* 0x00000018ff007819 */ /* 0x000fe20000011465 */
[----:B------:R-:W-:Y:S01]  /*8910*/  IMAD R41, R70, R46, RZ ;  /* 0x0000002e46297224 */ /* 0x000fe200078e02ff */
[----:B------:R-:W-:Y:S01]  /*8920*/  I2IP.S8.S32.SAT R37, R38, R37, RZ ;  /* 0x0000002526257239 */ /* 0x000fe200000014ff */
[----:B------:R-:W-:Y:S01]  /*8930*/  IMAD R40, R2, R72, R40 ;  /* 0x0000004802287224 */ /* 0x000fe200078e0228 */
[----:B------:R-:W-:Y:S01]  /*8940*/  MOV R2, R100 ;  /* 0x0000006400027202 */ /* 0x000fe20000000f00 */
[----:B------:R-:W-:Y:S01]  /*8950*/  IMAD R43, R70, R48, RZ ;  /* 0x00000030462b7224 */ /* 0x000fe200078e02ff */
[----:B------:R-:W-:Y:S01]  /*8960*/  I2IP.S8.S32.SAT R33, R36, R35, R37 ;  /* 0x0000002324217239 */ /* 0x000fe20000001425 */
[-C--:B------:R-:W-:Y:S01]  /*8970*/  IMAD R41, R0, R72.reuse, R41 ;  /* 0x0000004800297224 */ /* 0x080fe200078e0229 */
        /* <DEDUP_REMOVED lines=10> */
[----:B------:R-:W-:Y:S01]  /*8a20*/  IMAD R48, R70, R53, RZ ;  /* 0x0000003546307224 */ /* 0x000fe200078e02ff */
[----:B------:R-:W-:Y:S01]  /*8a30*/  SHF.R.S32.HI R4, RZ, 0x18, R87 ;  /* 0x00000018ff047819 */ /* 0x000fe20000011457 */
[-C--:B------:R-:W-:Y:S02]  /*8a40*/  IMAD R46, R86, R72.reuse, R46 ;  /* 0x00000048562e7224 */ /* 0x080fe400078e022e */
[-C--:B------:R-:W-:Y:S02]  /*8a50*/  IMAD R47, R0, R72.reuse, R47 ;  /* 0x00000048002f7224 */ /* 0x080fe400078e022f */
[----:B------:R-:W-:Y:S01]  /*8a60*/  IMAD R48, R2, R72, R48 ;  /* 0x0000004802307224 */ /* 0x000fe200078e0230 */
[----:B------:R-:W-:Y:S01]  /*8a70*/  SHF.R.S32.HI R2, RZ, 0x18, R96 ;  /* 0x00000018ff027819 */ /* 0x000fe20000011460 */
[----:B------:R-:W-:Y:S01]  /*8a80*/  IMAD R51, R70, R56, RZ ;  /* 0x0000003846337224 */ /* 0x000fe200078e02ff */
[----:B------:R-:W-:Y:S01]  /*8a90*/  I2IP.S8.S32.SAT R35, R46, R45, RZ ;  /* 0x0000002d2e237239 */ /* 0x000fe200000014ff */
[-C--:B------:R-:W-:Y:S01]  /*8aa0*/  IMAD R49, R3, R72.reuse, R49 ;  /* 0x0000004803317224 */ /* 0x080fe200078e0231 */
[----:B------:R-:W-:Y:S01]  /*8ab0*/  SHF.R.S32.HI R3, RZ, 0x18, R95 ;  /* 0x00000018ff037819 */ /* 0x000fe2000001145f */
[----:B------:R-:W-:Y:S01]  /*8ac0*/  IMAD.MOV.U32 R0, RZ, RZ, R97 ;  /* 0x000000ffff007224 */ /* 0x000fe200078e0061 */
[----:B------:R-:W-:Y:S01]  /*8ad0*/  I2IP.S8.S32.SAT R35, R44, R43, R35 ;  /* 0x0000002b2c237239 */ /* 0x000fe20000001423 */
[-C--:B------:R-:W-:Y:S02]  /*8ae0*/  IMAD R50, R71, R72.reuse, R50 ;  /* 0x0000004847327224 */ /* 0x080fe400078e0232 */
[----:B------:R-:W-:Y:S01]  /*8af0*/  IMAD R51, R0, R72, R51 ;  /* 0x0000004800337224 */ /* 0x000fe200078e0233 */
[----:B------:R-:W-:Y:S01]  /*8b00*/  MOV R0, R94 ;  /* 0x0000005e00007202 */ /* 0x000fe20000000f00 */
[----:B------:R-:W-:Y:S01]  /*8b10*/  IMAD R53, R70, R58, RZ ;  /* 0x0000003a46357224 */ /* 0x000fe200078e02ff */
[----:B------:R-:W-:Y:S01]  /*8b20*/  I2IP.S8.S32.SAT R49, R50, R49, RZ ;  /* 0x0000003132317239 */ /* 0x000fe200000014ff */
[-C--:B------:R-:W-:Y:S01]  /*8b30*/  IMAD R52, R2, R72.reuse, R52 ;  /* 0x0000004802347224 */ /* 0x080fe200078e0234 */
[----:B------:R-:W-:Y:S01]  /*8b40*/  SHF.R.S32.HI R2, RZ, 0x18, R93 ;  /* 0x00000018ff027819 */ /* 0x000fe2000001145d */
[-C--:B------:R-:W-:Y:S01]  /*8b50*/  IMAD R53, R3, R72.reuse, R53 ;  /* 0x0000004803357224 */ /* 0x080fe200078e0235 */
[----:B------:R-:W-:Y:S01]  /*8b60*/  SHF.R.S32.HI R3, RZ, 0x18, R88 ;  /* 0x00000018ff037819 */ /* 0x000fe20000011458 */
[----:B------:R-:W-:Y:S01]  /*8b70*/  IMAD R54, R73, R72, R54 ;  /* 0x0000004849367224 */ /* 0x000fe200078e0236 */
[----:B------:R-:W-:Y:S01]  /*8b80*/  I2IP.S8.S32.SAT R48, R48, R47, R49 ;  /* 0x0000002f30307239 */ /* 0x000fe20000001431 */
[C---:B------:R-:W-:Y:S02]  /*8b90*/  IMAD R56, R70.reuse, R61, RZ ;  /* 0x0000003d46387224 */ /* 0x040fe400078e02ff */
[----:B------:R-:W-:Y:S01]  /*8ba0*/  IMAD R61, R70, R66, RZ ;  /* 0x00000042463d7224 */ /* 0x000fe200078e02ff */
[----:B------:R-:W-:Y:S01]  /*8bb0*/  I2IP.S8.S32.SAT R66, R13, R12, R14 ;  /* 0x0000000c0d427239 */ /* 0x000fe2000000140e */
[-C--:B------:R-:W-:Y:S01]  /*8bc0*/  IMAD R55, R0, R72.reuse, R55 ;  /* 0x0000004800377224 */ /* 0x080fe200078e0237 */
[----:B------:R-:W-:Y:S01]  /*8bd0*/  SHF.R.S32.HI R0, RZ, 0x18, R92 ;  /* 0x00000018ff007819 */ /* 0x000fe2000001145c */
[-C--:B------:R-:W-:Y:S01]  /*8be0*/  IMAD R56, R2, R72.reuse, R56 ;  /* 0x0000004802387224 */ /* 0x080fe200078e0238 */
[----:B------:R-:W-:Y:S01]  /*8bf0*/  MOV R2, R89 ;  /* 0x0000005900027202 */ /* 0x000fe20000000f00 */
[----:B------:R1:W-:Y:S01]  /*8c00*/  STS.128 [R146+UR44+0x2400], R64 ;  /* 0x0024004092007988 */ /* 0x0003e20008000c2c */
[----:B------:R-:W-:Y:S01]  /*8c10*/  IMAD R58, R70, R63, RZ ;  /* 0x0000003f463a7224 */ /* 0x000fe200078e02ff */
[----:B------:R-:W-:Y:S01]  /*8c20*/  I2IP.S8.S32.SAT R49, R54, R53, RZ ;  /* 0x0000003536317239 */ /* 0x000fe200000014ff */
[-C--:B------:R-:W-:Y:S02]  /*8c30*/  IMAD R57, R0, R72.reuse, R57 ;  /* 0x0000004800397224 */ /* 0x080fe400078e0239 */
[-C--:B------:R-:W-:Y:S01]  /*8c40*/  IMAD R58, R74, R72.reuse, R58 ;  /* 0x000000484a3a7224 */ /* 0x080fe200078e023a */
[----:B------:R-:W-:Y:S01]  /*8c50*/  I2IP.S8.S32.SAT R49, R52, R51, R49 ;  /* 0x0000003334317239 */ /* 0x000fe20000001431 */
[-C--:B------:R-:W-:Y:S01]  /*8c60*/  IMAD R59, R2, R72.reuse, R59 ;  /* 0x00000048023b7224 */ /* 0x080fe200078e023b */
[----:B------:R1:W-:Y:S01]  /*8c70*/  STS.128 [R145+0x2400], R16 ;  /* 0x0024001091007388 */ /* 0x0003e20000000c00 */
[-C--:B------:R-:W-:Y:S01]  /*8c80*/  IMAD R60, R3, R72.reuse, R60 ;  /* 0x00000048033c7224 */ /* 0x080fe200078e023c */
[----:B------:R-:W-:Y:S01]  /*8c90*/  I2IP.S8.S32.SAT R50, R58, R57, RZ ;  /* 0x000000393a327239 */ /* 0x000fe200000014ff */
[-C--:B------:R-:W-:Y:S02]  /*8ca0*/  IMAD R61, R4, R72.reuse, R61 ;  /* 0x00000048043d7224 */ /* 0x080fe400078e023d */
[----:B------:R-:W-:Y:S01]  /*8cb0*/  IMAD R62, R75, R72, R62 ;  /* 0x000000484b3e7224 */ /* 0x000fe200078e023e */
[----:B------:R-:W-:Y:S02]  /*8cc0*/  I2IP.S8.S32.SAT R50, R56, R55, R50 ;  /* 0x0000003738327239 */ /* 0x000fe40000001432 */
[----:B------:R1:W-:Y:S02]  /*8cd0*/  STS.128 [R144+0x2400], R32 ;  /* 0x0024002090007388 */ /* 0x0003e40000000c00 */
[----:B------:R-:W-:Y:S04]  /*8ce0*/  I2IP.S8.S32.SAT R61, R62, R61, RZ ;  /* 0x0000003d3e3d7239 */ /* 0x000fe800000014ff */
[----:B------:R-:W-:Y:S05]  /*8cf0*/  I2IP.S8.S32.SAT R51, R60, R59, R61 ;  /* 0x0000003b3c337239 */ /* 0x000fea000000143d */
[----:B------:R1:W-:Y:S01]  /*8d00*/  STS.128 [R143+0x2400], R48 ;  /* 0x002400308f007388 */ /* 0x0003e20000000c00 */
[----:B------:R-:W-:Y:S01]  /*8d10*/  @!PT LDS RZ, [RZ] ;  /* 0x00000000fffff984 */ /* 0x000fe20000000800 */
[----:B------:R-:W-:Y:S01]  /*8d20*/  @!PT LDS RZ, [RZ] ;  /* 0x00000000fffff984 */ /* 0x000fe20000000800 */
[----:B------:R-:W-:Y:S01]  /*8d30*/  @!PT LDS RZ, [RZ] ;  /* 0x00000000fffff984 */ /* 0x000fe20000000800 */
[----:B------:R-:W-:Y:S01]  /*8d40*/  @!PT LDS RZ, [RZ] ;  /* 0x00000000fffff984 */ /* 0x000fe20000000800 */
[----:B------:R3:W-:Y:S07]  /*8d50*/  MEMBAR.ALL.CTA ;  /* 0x0000000000007992 */ /* 0x0007ee0000008000 */
[----:B---3--:R-:W3:Y:S02]  /*8d60*/  FENCE.VIEW.ASYNC.S ;  /* 0x00000000000073c6 */ /* 0x008ee40000000000 */
[----:B---3--:R-:W-:Y:S06]  /*8d70*/  BAR.SYNC.DEFER_BLOCKING 0x1, 0x80 ;  /* 0x0042000000007b1d */ /* 0x008fec0000010000 */
[----:B------:R-:W-:Y:S05]  /*8d80*/  @P0 BRA `(.L_x_149) ;  /* 0x0000000000300947 */ /* 0x000fea0003800000 */
[----:B------:R-:W-:Y:S02]  /*8d90*/  UIADD3 UR4, UPT, UPT, UR44, 0x2400, URZ ;  /* 0x000024002c047890 */ /* 0x000fe4000fffe0ff */
[----:B------:R-:W-:Y:S02]  /*8da0*/  USHF.L.U32 UR9, UR46, 0x6, URZ ;  /* 0x000000062e097899 */ /* 0x000fe400080006ff */
[----:B------:R-:W-:Y:S02]  /*8db0*/  USHF.L.U32 UR10, UR45, 0x7, URZ ;  /* 0x000000072d0a7899 */ /* 0x000fe400080006ff */
[----:B------:R-:W-:Y:S01]  /*8dc0*/  MOV R154, UR4 ;  /* 0x00000004009a7c02 */ /* 0x000fe20008000f00 */
[----:B------:R-:W-:Y:S01]  /*8dd0*/  UIADD3 UR4, UP0, UPT, UR62, 0x680, URZ ;  /* 0x000006803e047890 */ /* 0x000fe2000ff1e0ff */
[----:B------:R-:W-:Y:S02]  /*8de0*/  UMOV UR11, UR36 ;  /* 0x00000024000b7c82 */ /* 0x000fe40008000000 */
[----:B------:R-:W-:Y:S01]  /*8df0*/  R2UR UR8, R154 ;  /* 0x000000009a0872ca */ /* 0x000fe200000e0000 */
[----:B------:R-:W-:Y:S11]  /*8e00*/  UIADD3.X UR5, UPT, UPT, URZ, UR63, URZ, UP0, !UPT ;  /* 0x0000003fff057290 */ /* 0x000ff600087fe4ff */
[----:B------:R-:W-:Y:S01]  /*8e10*/  @!UPT UIADD3 URZ, UPT, UPT, URZ, URZ, URZ ;  /* 0x000000fffffff290 */ /* 0x000fe2000fffe0ff */
[----:B------:R3:W-:Y:S01]  /*8e20*/  UTMASTG.3D [UR8], [UR4] ;  /* 0x00000008040073b5 */ /* 0x0007e20008010000 */
[----:B------:R0:W-:Y:S01]  /*8e30*/  UTMACMDFLUSH ;  /* 0x00000000000079b7 */ /* 0x0001e20000000000 */
[----:B---3--:R-:W-:Y:S04]  /*8e40*/  DEPBAR.LE SB0, 0x0 ;  /* 0x000080000000791a */ /* 0x008fe80000000000 */
.L_x_149:
[----:B------:R-:W-:Y:S05]  /*8e50*/  BSYNC.RECONVERGENT B0 ;  /* 0x0000000000007941 */ /* 0x000fea0003800200 */
.L_x_148:
[----:B------:R-:W-:Y:S01]  /*8e60*/  BAR.SYNC.DEFER_BLOCKING 0x1, 0x80 ;  /* 0x0042000000007b1d */ /* 0x000fe20000010000 */
[----:B------:R-:W-:Y:S01]  /*8e70*/  ISETP.NE.AND P0, PT, R150, 0x2, PT ;  /* 0x000000029600780c */ /* 0x000fe20003f05270 */
[----:B------:R-:W-:Y:S01]  /*8e80*/  UISETP.NE.AND UP0, UPT, UR47, URZ, UPT ;  /* 0x000000ff2f00728c */ /* 0x000fe2000bf05270 */
[----:B------:R-:W-:Y:S01]  /*8e90*/  ISETP.NE.AND P1, PT, R68, 0x4, PT ;  /* 0x000000044400780c */ /* 0x000fe20003f25270 */
[----:B------:R-:W-:Y:S01]  /*8ea0*/  UIADD3 UR46, UPT, UPT, UR37, UR57, URZ ;  /* 0x00000039252e7290 */ /* 0x000fe2000fffe0ff */
[----:B------:R-:W-:Y:S01]  /*8eb0*/  SEL R2, RZ, 0x1, P0 ;  /* 0x00000001ff027807 */ /* 0x000fe20000000000 */
[----:B------:R-:W-:Y:S01]  /*8ec0*/  UIADD3 UR45, UPT, UPT, UR38, UR60, URZ ;  /* 0x0000003c262d7290 */ /* 0x000fe2000fffe0ff */
[----:B------:R-:W-:Y:S02]  /*8ed0*/  SEL R0, RZ, 0x1, P1 ;  /* 0x00000001ff007807 */ /* 0x000fe40000800000 */
[----:B------:R-:W-:Y:S02]  /*8ee0*/  LOP3.LUT R152, R152, R2, RZ, 0x3c, !PT ;  /* 0x0000000298987212 */ /* 0x000fe400078e3cff */
[----:B------:R-:W-:Y:S02]  /*8ef0*/  LOP3.LUT R153, R153, R0, RZ, 0x3c, !PT ;  /* 0x0000000099997212 */ /* 0x000fe400078e3cff */
[----:B------:R-:W-:Y:S02]  /*8f00*/  SEL R150, R150, RZ, P0 ;  /* 0x000000ff96967207 */ /* 0x000fe40000000000 */
[----:B------:R-:W-:Y:S01]  /*8f10*/  SEL R68, R68, RZ, P1 ;  /* 0x000000ff44447207 */ /* 0x000fe20000800000 */
[----:B------:R-:W-:Y:S01]  /*8f20*/  UMOV UR36, UR54 ;  /* 0x0000003600247c82 */ /* 0x000fe20008000000 */
[----:B------:R-:W-:Y:S05]  /*8f30*/  BRA.U UP0, `(.L_x_150) ;  /* 0xffffffd900e07547 */ /* 0x000fea000b83ffff */
[----:B------:R-:W-:Y:S05]  /*8f40*/  EXIT ;  /* 0x000000000000794d */ /* 0x000fea0003800000 */
.L_x_25:
[----:B--2---:R2:W3:Y:S02]  /*8f50*/  SYNCS.PHASECHK.TRANS64.TRYWAIT P0, [R0+URZ+0x320], R2 ;  /* 0x00032002000075a7 */ /* 0x0044e400080011ff */
[----:B---3--:R-:W-:Y:S05]  /*8f60*/  @!P0 NANOSLEEP.SYNCS 0x989680 ;  /* 0x009896800000895d */ /* 0x008fea0003900000 */
[----:B------:R-:W3:Y:S02]  /*8f70*/  @!P0 SYNCS.PHASECHK.TRANS64 P0, [R0+URZ+0x320], R2 ;  /* 0x00032002000085a7 */ /* 0x000ee400080010ff */
[----:B---3--:R-:W-:Y:S05]  /*8f80*/  @!P0 BRA `(.L_x_25) ;  /* 0xfffffffc00f08947 */ /* 0x008fea000383ffff */
[----:B------:R-:W-:Y:S05]  /*8f90*/  BRA `(.L_x_151) ;  /* 0xffffff8c00bc7947 */ /* 0x000fea000383ffff */
.L_x_28:
[----:B-1----:R-:W-:-:S07]  /*8fa0*/  MOV R0, UR33 ;  /* 0x0000002100007c02 */ /* 0x002fce0008000f00 */
.L_x_152:
[----:B-1----:R1:W2:Y:S02]  /*8fb0*/  SYNCS.PHASECHK.TRANS64.TRYWAIT P0, [R0+URZ+0x148], R3 ;  /* 0x00014803000075a7 */ /* 0x0022a400080011ff */
[----:B--2---:R-:W-:Y:S05]  /*8fc0*/  @!P0 NANOSLEEP.SYNCS 0x989680 ;  /* 0x009896800000895d */ /* 0x004fea0003900000 */
[----:B------:R-:W2:Y:S02]  /*8fd0*/  @!P0 SYNCS.PHASECHK.TRANS64 P0, [R0+URZ+0x148], R3 ;  /* 0x00014803000085a7 */ /* 0x000ea400080010ff */
[----:B--2---:R-:W-:Y:S05]  /*8fe0*/  @!P0 BRA `(.L_x_152) ;  /* 0xfffffffc00f08947 */ /* 0x004fea000383ffff */
[----:B------:R-:W-:Y:S05]  /*8ff0*/  BRA `(.L_x_27) ;  /* 0xffffff9000147947 */ /* 0x000fea000383ffff */
.L_x_35:
[----:B-1----:R-:W-:-:S07]  /*9000*/  MOV R0, UR17 ;  /* 0x0000001100007c02 */ /* 0x002fce0008000f00 */
.L_x_153:
[----:B-1----:R1:W2:Y:S02]  /*9010*/  SYNCS.PHASECHK.TRANS64.TRYWAIT P0, [R0+URZ+0x148], R3 ;  /* 0x00014803000075a7 */ /* 0x0022a400080011ff */
[----:B--2---:R-:W-:Y:S05]  /*9020*/  @!P0 NANOSLEEP.SYNCS 0x989680 ;  /* 0x009896800000895d */ /* 0x004fea0003900000 */
[----:B------:R-:W2:Y:S02]  /*9030*/  @!P0 SYNCS.PHASECHK.TRANS64 P0, [R0+URZ+0x148], R3 ;  /* 0x00014803000085a7 */ /* 0x000ea400080010ff */
[----:B--2---:R-:W-:Y:S05]  /*9040*/  @!P0 BRA `(.L_x_153) ;  /* 0xfffffffc00f08947 */ /* 0x004fea000383ffff */
[----:B------:R-:W-:Y:S05]  /*9050*/  BRA `(.L_x_34) ;  /* 0xffffff9000d47947 */ /* 0x000fea000383ffff */
.L_x_40:
[----:B-1----:R1:W2:Y:S02]  /*9060*/  SYNCS.PHASECHK.TRANS64.TRYWAIT P0, [R3+URZ+0x2b0], R0 ;  /* 0x0002b000030075a7 */ /* 0x0022a400080011ff */
[----:B--2---:R-:W-:Y:S05]  /*9070*/  @!P0 NANOSLEEP.SYNCS 0x989680 ;  /* 0x009896800000895d */ /* 0x004fea0003900000 */
[----:B------:R-:W2:Y:S02]  /*9080*/  @!P0 SYNCS.PHASECHK.TRANS64 P0, [R3+URZ+0x2b0], R0 ;  /* 0x0002b000030085a7 */ /* 0x000ea400080010ff */
[----:B--2---:R-:W-:Y:S05]  /*9090*/  @!P0 BRA `(.L_x_40) ;  /* 0xfffffffc00f08947 */ /* 0x004fea000383ffff */
[----:B------:R-:W-:Y:S05]  /*90a0*/  BRA `(.L_x_154) ;  /* 0xffffff94007c7947 */ /* 0x000fea000383ffff */
.L_x_44:
[----:B------:R-:W-:-:S07]  /*90b0*/  MOV R0, UR4 ;  /* 0x0000000400007c02 */ /* 0x000fce0008000f00 */
.L_x_155:
[----:B-1----:R1:W2:Y:S02]  /*90c0*/  SYNCS.PHASECHK.TRANS64.TRYWAIT P0, [R0+URZ], R2 ;  /* 0x00000002000075a7 */ /* 0x0022a400080011ff */
[----:B--2---:R-:W-:Y:S05]  /*90d0*/  @!P0 NANOSLEEP.SYNCS 0x989680 ;  /* 0x009896800000895d */ /* 0x004fea0003900000 */
[----:B------:R-:W2:Y:S02]  /*90e0*/  @!P0 SYNCS.PHASECHK.TRANS64 P0, [R0+URZ], R2 ;  /* 0x00000002000085a7 */ /* 0x000ea400080010ff */
[----:B--2---:R-:W-:Y:S05]  /*90f0*/  @!P0 BRA `(.L_x_155) ;  /* 0xfffffffc00f08947 */ /* 0x004fea000383ffff */
[----:B------:R-:W-:Y:S05]  /*9100*/  BRA `(.L_x_156) ;  /* 0xffffff9c00207947 */ /* 0x000fea000383ffff */
.L_x_45:
[----:B------:R-:W-:-:S07]  /*9110*/  MOV R0, UR5 ;  /* 0x0000000500007c02 */ /* 0x000fce0008000f00 */
.L_x_157:
[----:B-1----:R1:W2:Y:S02]  /*9120*/  SYNCS.PHASECHK.TRANS64.TRYWAIT P0, [R0+URZ], R3 ;  /* 0x00000003000075a7 */ /* 0x0022a400080011ff */
[----:B--2---:R-:W-:Y:S05]  /*9130*/  @!P0 NANOSLEEP.SYNCS 0x989680 ;  /* 0x009896800000895d */ /* 0x004fea0003900000 */
[----:B------:R-:W2:Y:S02]  /*9140*/  @!P0 SYNCS.PHASECHK.TRANS64 P0, [R0+URZ], R3 ;  /* 0x00000003000085a7 */ /* 0x000ea400080010ff */
[----:B--2---:R-:W-:Y:S05]  /*9150*/  @!P0 BRA `(.L_x_157) ;  /* 0xfffffffc00f08947 */ /* 0x004fea000383ffff */
[----:B------:R-:W-:Y:S05]  /*9160*/  BRA `(.L_x_158) ;  /* 0xffffff9c002c7947 */ /* 0x000fea000383ffff */
.L_x_46:
[----:B------:R-:W-:-:S07]  /*9170*/  MOV R0, UR5 ;  /* 0x0000000500007c02 */ /* 0x000fce0008000f00 */
.L_x_159:
[----:B-1----:R1:W2:Y:S02]  /*9180*/  SYNCS.PHASECHK.TRANS64.TRYWAIT P0, [R0+URZ], R3 ;  /* 0x00000003000075a7 */ /* 0x0022a400080011ff */
[----:B--2---:R-:W-:Y:S05]  /*9190*/  @!P0 NANOSLEEP.SYNCS 0x989680 ;  /* 0x009896800000895d */ /* 0x004fea0003900000 */
[----:B------:R-:W2:Y:S02]  /*91a0*/  @!P0 SYNCS.PHASECHK.TRANS64 P0, [R0+URZ], R3 ;  /* 0x00000003000085a7 */ /* 0x000ea400080010ff */
[----:B--2---:R-:W-:Y:S05]  /*91b0*/  @!P0 BRA `(.L_x_159) ;  /* 0xfffffffc00f08947 */ /* 0x004fea000383ffff */
[----:B------:R-:W-:Y:S05]  /*91c0*/  BRA `(.L_x_160) ;  /* 0xffffff9c00387947 */ /* 0x000fea000383ffff */
.L_x_47:
[----:B------:R-:W-:-:S07]  /*91d0*/  MOV R0, UR5 ;  /* 0x0000000500007c02 */ /* 0x000fce0008000f00 */
.L_x_161:
[----:B-1----:R1:W2:Y:S02]  /*91e0*/  SYNCS.PHASECHK.TRANS64.TRYWAIT P0, [R0+URZ], R3 ;  /* 0x00000003000075a7 */ /* 0x0022a400080011ff */
[----:B--2---:R-:W-:Y:S05]  /*91f0*/  @!P0 NANOSLEEP.SYNCS 0x989680 ;  /* 0x009896800000895d */ /* 0x004fea0003900000 */
[----:B------:R-:W2:Y:S02]  /*9200*/  @!P0 SYNCS.PHASECHK.TRANS64 P0, [R0+URZ], R3 ;  /* 0x00000003000085a7 */ /* 0x000ea400080010ff */
[----:B--2---:R-:W-:Y:S05]  /*9210*/  @!P0 BRA `(.L_x_161) ;  /* 0xfffffffc00f08947 */ /* 0x004fea000383ffff */
[----:B------:R-:W-:Y:S05]  /*9220*/  BRA `(.L_x_162) ;  /* 0xffffff9c00447947 */ /* 0x000fea000383ffff */
.L_x_48:
[----:B------:R-:W-:-:S07]  /*9230*/  MOV R0, UR5 ;  /* 0x0000000500007c02 */ /* 0x000fce0008000f00 */
.L_x_163:
[----:B-1----:R1:W2:Y:S02]  /*9240*/  SYNCS.PHASECHK.TRANS64.TRYWAIT P0, [R0+URZ], R3 ;  /* 0x00000003000075a7 */ /* 0x0022a400080011ff */
[----:B--2---:R-:W-:Y:S05]  /*9250*/  @!P0 NANOSLEEP.SYNCS 0x989680 ;  /* 0x009896800000895d */ /* 0x004fea0003900000 */
[----:B------:R-:W2:Y:S02]  /*9260*/  @!P0 SYNCS.PHASECHK.TRANS64 P0, [R0+URZ], R3 ;  /* 0x00000003000085a7 */ /* 0x000ea400080010ff */
[----:B--2---:R-:W-:Y:S05]  /*9270*/  @!P0 BRA `(.L_x_163) ;  /* 0xfffffffc00f08947 */ /* 0x004fea000383ffff */
[----:B------:R-:W-:Y:S05]  /*9280*/  BRA `(.L_x_164) ;  /* 0xffffff9c00507947 */ /* 0x000fea000383ffff */
.L_x_49:
[----:B------:R-:W-:-:S07]  /*9290*/  MOV R0, UR5 ;  /* 0x0000000500007c02 */ /* 0x000fce0008000f00 */
.L_x_165:
[----:B-1----:R1:W2:Y:S02]  /*92a0*/  SYNCS.PHASECHK.TRANS64.TRYWAIT P0, [R0+URZ], R3 ;  /* 0x00000003000075a7 */ /* 0x0022a400080011ff */
[----:B--2---:R-:W-:Y:S05]  /*92b0*/  @!P0 NANOSLEEP.SYNCS 0x989680 ;  /* 0x009896800000895d */ /* 0x004fea0003900000 */
[----:B------:R-:W2:Y:S02]  /*92c0*/  @!P0 SYNCS.PHASECHK.TRANS64 P0, [R0+URZ], R3 ;  /* 0x00000003000085a7 */ /* 0x000ea400080010ff */
[----:B--2---:R-:W-:Y:S05]  /*92d0*/  @!P0 BRA `(.L_x_165) ;  /* 0xfffffffc00f08947 */ /* 0x004fea000383ffff */
[----:B------:R-:W-:Y:S05]  /*92e0*/  BRA `(.L_x_166) ;  /* 0xffffff9c005c7947 */ /* 0x000fea000383ffff */
.L_x_50:
[----:B------:R-:W-:-:S07]  /*92f0*/  MOV R0, UR5 ;  /* 0x0000000500007c02 */ /* 0x000fce0008000f00 */
.L_x_167:
[----:B-1----:R1:W2:Y:S02]  /*9300*/  SYNCS.PHASECHK.TRANS64.TRYWAIT P0, [R0+URZ], R3 ;  /* 0x00000003000075a7 */ /* 0x0022a400080011ff */
[----:B--2---:R-:W-:Y:S05]  /*9310*/  @!P0 NANOSLEEP.SYNCS 0x989680 ;  /* 0x009896800000895d */ /* 0x004fea0003900000 */
[----:B------:R-:W2:Y:S02]  /*9320*/  @!P0 SYNCS.PHASECHK.TRANS64 P0, [R0+URZ], R3 ;  /* 0x00000003000085a7 */ /* 0x000ea400080010ff */
[----:B--2---:R-:W-:Y:S05]  /*9330*/  @!P0 BRA `(.L_x_167) ;  /* 0xfffffffc00f08947 */ /* 0x004fea000383ffff */
[----:B------:R-:W-:Y:S05]  /*9340*/  BRA `(.L_x_168) ;  /* 0xffffff9c00687947 */ /* 0x000fea000383ffff */
.L_x_51:
[----:B------:R-:W-:-:S07]  /*9350*/  MOV R0, UR5 ;  /* 0x0000000500007c02 */ /* 0x000fce0008000f00 */
.L_x_169:
[----:B-1----:R1:W2:Y:S02]  /*9360*/  SYNCS.PHASECHK.TRANS64.TRYWAIT P0, [R0+URZ], R3 ;  /* 0x00000003000075a7 */ /* 0x0022a400080011ff */
[----:B--2---:R-:W-:Y:S05]  /*9370*/  @!P0 NANOSLEEP.SYNCS 0x989680 ;  /* 0x009896800000895d */ /* 0x004fea0003900000 */
[----:B------:R-:W2:Y:S02]  /*9380*/  @!P0 SYNCS.PHASECHK.TRANS64 P0, [R0+URZ], R3 ;  /* 0x00000003000085a7 */ /* 0x000ea400080010ff */
[----:B--2---:R-:W-:Y:S05]  /*9390*/  @!P0 BRA `(.L_x_169) ;  /* 0xfffffffc00f08947 */ /* 0x004fea000383ffff */
[----:B------:R-:W-:Y:S05]  /*93a0*/  BRA `(.L_x_170) ;  /* 0xffffff9c00747947 */ /* 0x000fea000383ffff */
.L_x_52:
[----:B------:R-:W-:-:S07]  /*93b0*/  MOV R0, UR5 ;  /* 0x0000000500007c02 */ /* 0x000fce0008000f00 */
.L_x_171:
[----:B-1----:R1:W2:Y:S02]  /*93c0*/  SYNCS.PHASECHK.TRANS64.TRYWAIT P0, [R0+URZ], R3 ;  /* 0x00000003000075a7 */ /* 0x0022a400080011ff */
[----:B--2---:R-:W-:Y:S05]  /*93d0*/  @!P0 NANOSLEEP.SYNCS 0x989680 ;  /* 0x009896800000895d */ /* 0x004fea0003900000 */
[----:B------:R-:W2:Y:S02]  /*93e0*/  @!P0 SYNCS.PHASECHK.TRANS64 P0, [R0+URZ], R3 ;  /* 0x00000003000085a7 */ /* 0x000ea400080010ff */
[----:B--2---:R-:W-:Y:S05]  /*93f0*/  @!P0 BRA `(.L_x_171) ;  /* 0xfffffffc00f08947 */ /* 0x004fea000383ffff */
[----:B------:R-:W-:Y:S05]  /*9400*/  BRA `(.L_x_172) ;  /* 0xffffff9c00807947 */ /* 0x000fea000383ffff */
.L_x_53:
[----:B------:R-:W-:-:S07]  /*9410*/  MOV R0, UR5 ;  /* 0x0000000500007c02 */ /* 0x000fce0008000f00 */
.L_x_173:
[----:B-1----:R1:W2:Y:S02]  /*9420*/  SYNCS.PHASECHK.TRANS64.TRYWAIT P0, [R0+URZ], R3 ;  /* 0x00000003000075a7 */ /* 0x0022a400080011ff */
[----:B--2---:R-:W-:Y:S05]  /*9430*/  @!P0 NANOSLEEP.SYNCS 0x989680 ;  /* 0x009896800000895d */ /* 0x004fea0003900000 */
[----:B------:R-:W2:Y:S02]  /*9440*/  @!P0 SYNCS.PHASECHK.TRANS64 P0, [R0+URZ], R3 ;  /* 0x00000003000085a7 */ /* 0x000ea400080010ff */
[----:B--2---:R-:W-:Y:S05]  /*9450*/  @!P0 BRA `(.L_x_173) ;  /* 0xfffffffc00f08947 */ /* 0x004fea000383ffff */
[----:B------:R-:W-:Y:S05]  /*9460*/  BRA `(.L_x_174) ;  /* 0xffffff9c008c7947 */ /* 0x000fea000383ffff */
.L_x_54:
[----:B------:R-:W-:-:S07]  /*9470*/  MOV R0, UR5 ;  /* 0x0000000500007c02 */ /* 0x000fce0008000f00 */
.L_x_175:
[----:B-1----:R1:W2:Y:S02]  /*9480*/  SYNCS.PHASECHK.TRANS64.TRYWAIT P0, [R0+URZ], R3 ;  /* 0x00000003000075a7 */ /* 0x0022a400080011ff */
[----:B--2---:R-:W-:Y:S05]  /*9490*/  @!P0 NANOSLEEP.SYNCS 0x989680 ;  /* 0x009896800000895d */ /* 0x004fea0003900000 */
[----:B------:R-:W2:Y:S02]  /*94a0*/  @!P0 SYNCS.PHASECHK.TRANS64 P0, [R0+URZ], R3 ;  /* 0x00000003000085a7 */ /* 0x000ea400080010ff */
[----:B--2---:R-:W-:Y:S05]  /*94b0*/  @!P0 BRA `(.L_x_175) ;  /* 0xfffffffc00f08947 */ /* 0x004fea000383ffff */
[----:B------:R-:W-:Y:S05]  /*94c0*/  BRA `(.L_x_176) ;  /* 0xffffff9c00987947 */ /* 0x000fea000383ffff */
.L_x_55:
[----:B------:R-:W-:-:S07]  /*94d0*/  MOV R0, UR5 ;  /* 0x0000000500007c02 */ /* 0x000fce0008000f00 */
.L_x_177:
[----:B-1----:R1:W2:Y:S02]  /*94e0*/  SYNCS.PHASECHK.TRANS64.TRYWAIT P0, [R0+URZ], R3 ;  /* 0x00000003000075a7 */ /* 0x0022a400080011ff */
[----:B--2---:R-:W-:Y:S05]  /*94f0*/  @!P0 NANOSLEEP.SYNCS 0x989680 ;  /* 0x009896800000895d */ /* 0x004fea0003900000 */
[----:B------:R-:W2:Y:S02]  /*9500*/  @!P0 SYNCS.PHASECHK.TRANS64 P0, [R0+URZ], R3 ;  /* 0x00000003000085a7 */ /* 0x000ea400080010ff */
[----:B--2---:R-:W-:Y:S05]  /*9510*/  @!P0 BRA `(.L_x_177) ;  /* 0xfffffffc00f08947 */ /* 0x004fea000383ffff */
[----:B------:R-:W-:Y:S05]  /*9520*/  BRA `(.L_x_178) ;  /* 0xffffff9c00a47947 */ /* 0x000fea000383ffff */
.L_x_56:
[----:B------:R-:W-:-:S07]  /*9530*/  MOV R0, UR5 ;  /* 0x0000000500007c02 */ /* 0x000fce0008000f00 */
.L_x_179:
[----:B-1----:R1:W2:Y:S02]  /*9540*/  SYNCS.PHASECHK.TRANS64.TRYWAIT P0, [R0+URZ], R3 ;  /* 0x00000003000075a7 */ /* 0x0022a400080011ff */
[----:B--2---:R-:W-:Y:S05]  /*9550*/  @!P0 NANOSLEEP.SYNCS 0x989680 ;  /* 0x009896800000895d */ /* 0x004fea0003900000 */
[----:B------:R-:W2:Y:S02]  /*9560*/  @!P0 SYNCS.PHASECHK.TRANS64 P0, [R0+URZ], R3 ;  /* 0x00000003000085a7 */ /* 0x000ea400080010ff */
[----:B--2---:R-:W-:Y:S05]  /*9570*/  @!P0 BRA `(.L_x_179) ;  /* 0xfffffffc00f08947 */ /* 0x004fea000383ffff */
[----:B------:R-:W-:Y:S05]  /*9580*/  BRA `(.L_x_180) ;  /* 0xffffff9c00b07947 */ /* 0x000fea000383ffff */
.L_x_57:
[----:B------:R-:W-:-:S07]  /*9590*/  MOV R0, UR5 ;  /* 0x0000000500007c02 */ /* 0x000fce0008000f00 */
.L_x_181:
[----:B-1----:R1:W2:Y:S02]  /*95a0*/  SYNCS.PHASECHK.TRANS64.TRYWAIT P0, [R0+URZ], R3 ;  /* 0x00000003000075a7 */ /* 0x0022a400080011ff */
[----:B--2---:R-:W-:Y:S05]  /*95b0*/  @!P0 NANOSLEEP.SYNCS 0x989680 ;  /* 0x009896800000895d */ /* 0x004fea0003900000 */
[----:B------:R-:W2:Y:S02]  /*95c0*/  @!P0 SYNCS.PHASECHK.TRANS64 P0, [R0+URZ], R3 ;  /* 0x00000003000085a7 */ /* 0x000ea400080010ff */
[----:B--2---:R-:W-:Y:S05]  /*95d0*/  @!P0 BRA `(.L_x_181) ;  /* 0xfffffffc00f08947 */ /* 0x004fea000383ffff */
[----:B------:R-:W-:Y:S05]  /*95e0*/  BRA `(.L_x_182) ;  /* 0xffffff9c00bc7947 */ /* 0x000fea000383ffff */
.L_x_58:
[----:B------:R-:W-:-:S07]  /*95f0*/  MOV R0, UR5 ;  /* 0x0000000500007c02 */ /* 0x000fce0008000f00 */
.L_x_183:
[----:B-1----:R1:W2:Y:S02]  /*9600*/  SYNCS.PHASECHK.TRANS64.TRYWAIT P0, [R0+URZ], R3 ;  /* 0x00000003000075a7 */ /* 0x0022a400080011ff */
[----:B--2---:R-:W-:Y:S05]  /*9610*/  @!P0 NANOSLEEP.SYNCS 0x989680 ;  /* 0x009896800000895d */ /* 0x004fea0003900000 */
[----:B------:R-:W2:Y:S02]  /*9620*/  @!P0 SYNCS.PHASECHK.TRANS64 P0, [R0+URZ], R3 ;  /* 0x00000003000085a7 */ /* 0x000ea400080010ff */
[----:B--2---:R-:W-:Y:S05]  /*9630*/  @!P0 BRA `(.L_x_183) ;  /* 0xfffffffc00f08947 */ /* 0x004fea000383ffff */
[----:B------:R-:W-:Y:S05]  /*9640*/  BRA `(.L_x_184) ;  /* 0xffffff9c00c87947 */ /* 0x000fea000383ffff */
.L_x_59:
[----:B------:R-:W-:-:S07]  /*9650*/  MOV R0, UR5 ;  /* 0x0000000500007c02 */ /* 0x000fce0008000f00 */
.L_x_185:
[----:B-1----:R1:W2:Y:S02]  /*9660*/  SYNCS.PHASECHK.TRANS64.TRYWAIT P0, [R0+URZ], R3 ;  /* 0x00000003000075a7 */ /* 0x0022a400080011ff */
[----:B--2---:R-:W-:Y:S05]  /*9670*/  @!P0 NANOSLEEP.SYNCS 0x989680 ;  /* 0x009896800000895d */ /* 0x004fea0003900000 */
[----:B------:R-:W2:Y:S02]  /*9680*/  @!P0 SYNCS.PHASECHK.TRANS64 P0, [R0+URZ], R3 ;  /* 0x00000003000085a7 */ /* 0x000ea400080010ff */
[----:B--2---:R-:W-:Y:S05]  /*9690*/  @!P0 BRA `(.L_x_185) ;  /* 0xfffffffc00f08947 */ /* 0x004fea000383ffff */
[----:B------:R-:W-:Y:S05]  /*96a0*/  BRA `(.L_x_186) ;  /* 0xffffff9c00d47947 */ /* 0x000fea000383ffff */
.L_x_60:
[----:B------:R-:W-:-:S07]  /*96b0*/  MOV R0, UR5 ;  /* 0x0000000500007c02 */ /* 0x000fce0008000f00 */
.L_x_187:
[----:B-1----:R1:W2:Y:S02]  /*96c0*/  SYNCS.PHASECHK.TRANS64.TRYWAIT P0, [R0+URZ], R3 ;  /* 0x00000003000075a7 */ /* 0x0022a400080011ff */
[----:B--2---:R-:W-:Y:S05]  /*96d0*/  @!P0 NANOSLEEP.SYNCS 0x989680 ;  /* 0x009896800000895d */ /* 0x004fea0003900000 */
[----:B------:R-:W2:Y:S02]  /*96e0*/  @!P0 SYNCS.PHASECHK.TRANS64 P0, [R0+URZ], R3 ;  /* 0x00000003000085a7 */ /* 0x000ea400080010ff */
[----:B--2---:R-:W-:Y:S05]  /*96f0*/  @!P0 BRA `(.L_x_187) ;  /* 0xfffffffc00f08947 */ /* 0x004fea000383ffff */
[----:B------:R-:W-:Y:S05]  /*9700*/  BRA `(.L_x_188) ;  /* 0xffffff9c00e07947 */ /* 0x000fea000383ffff */
.L_x_61:
[----:B------:R-:W-:-:S07]  /*9710*/  MOV R0, UR5 ;  /* 0x0000000500007c02 */ /* 0x000fce0008000f00 */
.L_x_189:
[----:B-1----:R1:W2:Y:S02]  /*9720*/  SYNCS.PHASECHK.TRANS64.TRYWAIT P0, [R0+URZ], R3 ;  /* 0x00000003000075a7 */ /* 0x0022a400080011ff */
[----:B--2---:R-:W-:Y:S05]  /*9730*/  @!P0 NANOSLEEP.SYNCS 0x989680 ;  /* 0x009896800000895d */ /* 0x004fea0003900000 */
[----:B------:R-:W2:Y:S02]  /*9740*/  @!P0 SYNCS.PHASECHK.TRANS64 P0, [R0+URZ], R3 ;  /* 0x00000003000085a7 */ /* 0x000ea400080010ff */
[----:B--2---:R-:W-:Y:S05]  /*9750*/  @!P0 BRA `(.L_x_189) ;  /* 0xfffffffc00f08947 */ /* 0x004fea000383ffff */
[----:B------:R-:W-:Y:S05]  /*9760*/  BRA `(.L_x_190) ;  /* 0xffffff9c00ec7947 */ /* 0x000fea000383ffff */
.L_x_62:
[----:B------:R-:W-:-:S07]  /*9770*/  MOV R0, UR5 ;  /* 0x0000000500007c02 */ /* 0x000fce0008000f00 */
.L_x_191:
[----:B-1----:R1:W2:Y:S02]  /*9780*/  SYNCS.PHASECHK.TRANS64.TRYWAIT P0, [R0+URZ], R3 ;  /* 0x00000003000075a7 */ /* 0x0022a400080011ff */
[----:B--2---:R-:W-:Y:S05]  /*9790*/  @!P0 NANOSLEEP.SYNCS 0x989680 ;  /* 0x009896800000895d */ /* 0x004fea0003900000 */
[----:B------:R-:W2:Y:S02]  /*97a0*/  @!P0 SYNCS.PHASECHK.TRANS64 P0, [R0+URZ], R3 ;  /* 0x00000003000085a7 */ /* 0x000ea400080010ff */
[----:B--2---:R-:W-:Y:S05]  /*97b0*/  @!P0 BRA `(.L_x_191) ;  /* 0xfffffffc00f08947 */ /* 0x004fea000383ffff */
[----:B------:R-:W-:Y:S05]  /*97c0*/  BRA `(.L_x_192) ;  /* 0xffffff9c00f87947 */ /* 0x000fea000383ffff */
.L_x_63:
[----:B------:R-:W-:-:S07]  /*97d0*/  MOV R0, UR5 ;  /* 0x0000000500007c02 */ /* 0x000fce0008000f00 */
.L_x_193:
[----:B-1----:R1:W2:Y:S02]  /*97e0*/  SYNCS.PHASECHK.TRANS64.TRYWAIT P0, [R0+URZ], R3 ;  /* 0x00000003000075a7 */ /* 0x0022a400080011ff */
[----:B--2---:R-:W-:Y:S05]  /*97f0*/  @!P0 NANOSLEEP.SYNCS 0x989680 ;  /* 0x009896800000895d */ /* 0x004fea0003900000 */
[----:B------:R-:W2:Y:S02]  /*9800*/  @!P0 SYNCS.PHASECHK.TRANS64 P0, [R0+URZ], R3 ;  /* 0x00000003000085a7 */ /* 0x000ea400080010ff */
[----:B--2---:R-:W-:Y:S05]  /*9810*/  @!P0 BRA `(.L_x_193) ;  /* 0xfffffffc00f08947 */ /* 0x004fea000383ffff */
[----:B------:R-:W-:Y:S05]  /*9820*/  BRA `(.L_x_194) ;  /* 0xffffffa000047947 */ /* 0x000fea000383ffff */
.L_x_64:
[----:B------:R-:W-:-:S07]  /*9830*/  MOV R0, UR5 ;  /* 0x0000000500007c02 */ /* 0x000fce0008000f00 */
.L_x_195:
[----:B-1----:R1:W2:Y:S02]  /*9840*/  SYNCS.PHASECHK.TRANS64.TRYWAIT P0, [R0+URZ], R3 ;  /* 0x00000003000075a7 */ /* 0x0022a400080011ff */
[----:B--2---:R-:W-:Y:S05]  /*9850*/  @!P0 NANOSLEEP.SYNCS 0x989680 ;  /* 0x009896800000895d */ /* 0x004fea0003900000 */
[----:B------:R-:W2:Y:S02]  /*9860*/  @!P0 SYNCS.PHASECHK.TRANS64 P0, [R0+URZ], R3 ;  /* 0x00000003000085a7 */ /* 0x000ea400080010ff */
[----:B--2---:R-:W-:Y:S05]  /*9870*/  @!P0 BRA `(.L_x_195) ;  /* 0xfffffffc00f08947 */ /* 0x004fea000383ffff */
[----:B------:R-:W-:Y:S05]  /*9880*/  BRA `(.L_x_196) ;  /* 0xffffffa000107947 */ /* 0x000fea000383ffff */
.L_x_65:
[----:B------:R-:W-:-:S07]  /*9890*/  MOV R0, UR5 ;  /* 0x0000000500007c02 */ /* 0x000fce0008000f00 */
.L_x_197:
[----:B-1----:R1:W2:Y:S02]  /*98a0*/  SYNCS.PHASECHK.TRANS64.TRYWAIT P0, [R0+URZ], R3 ;  /* 0x00000003000075a7 */ /* 0x0022a400080011ff */
[----:B--2---:R-:W-:Y:S05]  /*98b0*/  @!P0 NANOSLEEP.SYNCS 0x989680 ;  /* 0x009896800000895d */ /* 0x004fea0003900000 */
[----:B------:R-:W2:Y:S02]  /*98c0*/  @!P0 SYNCS.PHASECHK.TRANS64 P0, [R0+URZ], R3 ;  /* 0x00000003000085a7 */ /* 0x000ea400080010ff */
[----:B--2---:R-:W-:Y:S05]  /*98d0*/  @!P0 BRA `(.L_x_197) ;  /* 0xfffffffc00f08947 */ /* 0x004fea000383ffff */
[----:B------:R-:W-:Y:S05]  /*98e0*/  BRA `(.L_x_198) ;  /* 0xffffffa0001c7947 */ /* 0x000fea000383ffff */
.L_x_66:
[----:B------:R-:W-:-:S07]  /*98f0*/  MOV R0, UR5 ;  /* 0x0000000500007c02 */ /* 0x000fce0008000f00 */
.L_x_199:
[----:B-1----:R1:W2:Y:S02]  /*9900*/  SYNCS.PHASECHK.TRANS64.TRYWAIT P0, [R0+URZ], R3 ;  /* 0x00000003000075a7 */ /* 0x0022a400080011ff */
[----:B--2---:R-:W-:Y:S05]  /*9910*/  @!P0 NANOSLEEP.SYNCS 0x989680 ;  /* 0x009896800000895d */ /* 0x004fea0003900000 */
[----:B------:R-:W2:Y:S02]  /*9920*/  @!P0 SYNCS.PHASECHK.TRANS64 P0, [R0+URZ], R3 ;  /* 0x00000003000085a7 */ /* 0x000ea400080010ff */
[----:B--2---:R-:W-:Y:S05]  /*9930*/  @!P0 BRA `(.L_x_199) ;  /* 0xfffffffc00f08947 */ /* 0x004fea000383ffff */
[----:B------:R-:W-:Y:S05]  /*9940*/  BRA `(.L_x_200) ;  /* 0xffffffa000287947 */ /* 0x000fea000383ffff */
.L_x_67:
[----:B------:R-:W-:-:S07]  /*9950*/  MOV R0, UR5 ;  /* 0x0000000500007c02 */ /* 0x000fce0008000f00 */
.L_x_201:
[----:B-1----:R1:W2:Y:S02]  /*9960*/  SYNCS.PHASECHK.TRANS64.TRYWAIT P0, [R0+URZ], R3 ;  /* 0x00000003000075a7 */ /* 0x0022a400080011ff */
[----:B--2---:R-:W-:Y:S05]  /*9970*/  @!P0 NANOSLEEP.SYNCS 0x989680 ;  /* 0x009896800000895d */ /* 0x004fea0003900000 */
[----:B------:R-:W2:Y:S02]  /*9980*/  @!P0 SYNCS.PHASECHK.TRANS64 P0, [R0+URZ], R3 ;  /* 0x00000003000085a7 */ /* 0x000ea400080010ff */
[----:B--2---:R-:W-:Y:S05]  /*9990*/  @!P0 BRA `(.L_x_201) ;  /* 0xfffffffc00f08947 */ /* 0x004fea000383ffff */
[----:B------:R-:W-:Y:S05]  /*99a0*/  BRA `(.L_x_202) ;  /* 0xffffffa000347947 */ /* 0x000fea000383ffff */
.L_x_68:
[----:B------:R-:W-:-:S07]  /*99b0*/  MOV R0, UR5 ;  /* 0x0000000500007c02 */ /* 0x000fce0008000f00 */
.L_x_203:
[----:B-1----:R1:W2:Y:S02]  /*99c0*/  SYNCS.PHASECHK.TRANS64.TRYWAIT P0, [R0+URZ], R3 ;  /* 0x00000003000075a7 */ /* 0x0022a400080011ff */
[----:B--2---:R-:W-:Y:S05]  /*99d0*/  @!P0 NANOSLEEP.SYNCS 0x989680 ;  /* 0x009896800000895d */ /* 0x004fea0003900000 */
[----:B------:R-:W2:Y:S02]  /*99e0*/  @!P0 SYNCS.PHASECHK.TRANS64 P0, [R0+URZ], R3 ;  /* 0x00000003000085a7 */ /* 0x000ea400080010ff */
[----:B--2---:R-:W-:Y:S05]  /*99f0*/  @!P0 BRA `(.L_x_203) ;  /* 0xfffffffc00f08947 */ /* 0x004fea000383ffff */
[----:B------:R-:W-:Y:S05]  /*9a00*/  BRA `(.L_x_204) ;  /* 0xffffffa000407947 */ /* 0x000fea000383ffff */
.L_x_69:
[----:B------:R-:W-:-:S07]  /*9a10*/  MOV R0, UR5 ;  /* 0x0000000500007c02 */ /* 0x000fce0008000f00 */
.L_x_205:
[----:B-1----:R1:W2:Y:S02]  /*9a20*/  SYNCS.PHASECHK.TRANS64.TRYWAIT P0, [R0+URZ], R3 ;  /* 0x00000003000075a7 */ /* 0x0022a400080011ff */
[----:B--2---:R-:W-:Y:S05]  /*9a30*/  @!P0 NANOSLEEP.SYNCS 0x989680 ;  /* 0x009896800000895d */ /* 0x004fea0003900000 */
[----:B------:R-:W2:Y:S02]  /*9a40*/  @!P0 SYNCS.PHASECHK.TRANS64 P0, [R0+URZ], R3 ;  /* 0x00000003000085a7 */ /* 0x000ea400080010ff */
[----:B--2---:R-:W-:Y:S05]  /*9a50*/  @!P0 BRA `(.L_x_205) ;  /* 0xfffffffc00f08947 */ /* 0x004fea000383ffff */
[----:B------:R-:W-:Y:S05]  /*9a60*/  BRA `(.L_x_206) ;  /* 0xffffffa0004c7947 */ /* 0x000fea000383ffff */
.L_x_70:
[----:B------:R-:W-:-:S07]  /*9a70*/  MOV R0, UR5 ;  /* 0x0000000500007c02 */ /* 0x000fce0008000f00 */
.L_x_207:
[----:B-1----:R1:W2:Y:S02]  /*9a80*/  SYNCS.PHASECHK.TRANS64.TRYWAIT P0, [R0+URZ], R3 ;  /* 0x00000003000075a7 */ /* 0x0022a400080011ff */
[----:B--2---:R-:W-:Y:S05]  /*9a90*/  @!P0 NANOSLEEP.SYNCS 0x989680 ;  /* 0x009896800000895d */ /* 0x004fea0003900000 */
[----:B------:R-:W2:Y:S02]  /*9aa0*/  @!P0 SYNCS.PHASECHK.TRANS64 P0, [R0+URZ], R3 ;  /* 0x00000003000085a7 */ /* 0x000ea400080010ff */
[----:B--2---:R-:W-:Y:S05]  /*9ab0*/  @!P0 BRA `(.L_x_207) ;  /* 0xfffffffc00f08947 */ /* 0x004fea000383ffff */
[----:B------:R-:W-:Y:S05]  /*9ac0*/  BRA `(.L_x_208) ;  /* 0xffffffa000587947 */ /* 0x000fea000383ffff */
.L_x_71:
[----:B------:R-:W-:-:S07]  /*9ad0*/  MOV R0, UR5 ;  /* 0x0000000500007c02 */ /* 0x000fce0008000f00 */
.L_x_209:
[----:B-1----:R1:W2:Y:S02]  /*9ae0*/  SYNCS.PHASECHK.TRANS64.TRYWAIT P0, [R0+URZ], R3 ;  /* 0x00000003000075a7 */ /* 0x0022a400080011ff */
[----:B--2---:R-:W-:Y:S05]  /*9af0*/  @!P0 NANOSLEEP.SYNCS 0x989680 ;  /* 0x009896800000895d */ /* 0x004fea0003900000 */
[----:B------:R-:W2:Y:S02]  /*9b00*/  @!P0 SYNCS.PHASECHK.TRANS64 P0, [R0+URZ], R3 ;  /* 0x00000003000085a7 */ /* 0x000ea400080010ff */
[----:B--2---:R-:W-:Y:S05]  /*9b10*/  @!P0 BRA `(.L_x_209) ;  /* 0xfffffffc00f08947 */ /* 0x004fea000383ffff */
[----:B------:R-:W-:Y:S05]  /*9b20*/  BRA `(.L_x_210) ;  /* 0xffffffa000647947 */ /* 0x000fea000383ffff */
.L_x_72:
[----:B------:R-:W-:-:S07]  /*9b30*/  MOV R0, UR5 ;  /* 0x0000000500007c02 */ /* 0x000fce0008000f00 */
.L_x_211:
[----:B-1----:R1:W2:Y:S02]  /*9b40*/  SYNCS.PHASECHK.TRANS64.TRYWAIT P0, [R0+URZ], R3 ;  /* 0x00000003000075a7 */ /* 0x0022a400080011ff */
[----:B--2---:R-:W-:Y:S05]  /*9b50*/  @!P0 NANOSLEEP.SYNCS 0x989680 ;  /* 0x009896800000895d */ /* 0x004fea0003900000 */
[----:B------:R-:W2:Y:S02]  /*9b60*/  @!P0 SYNCS.PHASECHK.TRANS64 P0, [R0+URZ], R3 ;  /* 0x00000003000085a7 */ /* 0x000ea400080010ff */
[----:B--2---:R-:W-:Y:S05]  /*9b70*/  @!P0 BRA `(.L_x_211) ;  /* 0xfffffffc00f08947 */ /* 0x004fea000383ffff */
[----:B------:R-:W-:Y:S05]  /*9b80*/  BRA `(.L_x_212) ;  /* 0xffffffa000707947 */ /* 0x000fea000383ffff */
.L_x_73:
[----:B------:R-:W-:-:S07]  /*9b90*/  MOV R0, UR5 ;  /* 0x0000000500007c02 */ /* 0x000fce0008000f00 */
.L_x_213:
[----:B-1----:R1:W2:Y:S02]  /*9ba0*/  SYNCS.PHASECHK.TRANS64.TRYWAIT P0, [R0+URZ], R3 ;  /* 0x00000003000075a7 */ /* 0x0022a400080011ff */
[----:B--2---:R-:W-:Y:S05]  /*9bb0*/  @!P0 NANOSLEEP.SYNCS 0x989680 ;  /* 0x009896800000895d */ /* 0x004fea0003900000 */
[----:B------:R-:W2:Y:S02]  /*9bc0*/  @!P0 SYNCS.PHASECHK.TRANS64 P0, [R0+URZ], R3 ;  /* 0x00000003000085a7 */ /* 0x000ea400080010ff */
[----:B--2---:R-:W-:Y:S05]  /*9bd0*/  @!P0 BRA `(.L_x_213) ;  /* 0xfffffffc00f08947 */ /* 0x004fea000383ffff */
[----:B------:R-:W-:Y:S05]  /*9be0*/  BRA `(.L_x_214) ;  /* 0xffffffa0007c7947 */ /* 0x000fea000383ffff */
.L_x_74:
[----:B------:R-:W-:-:S07]  /*9bf0*/  MOV R0, UR5 ;  /* 0x0000000500007c02 */ /* 0x000fce0008000f00 */
.L_x_215:
[----:B-1----:R1:W2:Y:S02]  /*9c00*/  SYNCS.PHASECHK.TRANS64.TRYWAIT P0, [R0+URZ], R3 ;  /* 0x00000003000075a7 */ /* 0x0022a400080011ff */
[----:B--2---:R-:W-:Y:S05]  /*9c10*/  @!P0 NANOSLEEP.SYNCS 0x989680 ;  /* 0x009896800000895d */ /* 0x004fea0003900000 */
[----:B------:R-:W2:Y:S02]  /*9c20*/  @!P0 SYNCS.PHASECHK.TRANS64 P0, [R0+URZ], R3 ;  /* 0x00000003000085a7 */ /* 0x000ea400080010ff */
[----:B--2---:R-:W-:Y:S05]  /*9c30*/  @!P0 BRA `(.L_x_215) ;  /* 0xfffffffc00f08947 */ /* 0x004fea000383ffff */
[----:B------:R-:W-:Y:S05]  /*9c40*/  BRA `(.L_x_216) ;  /* 0xffffffa000887947 */ /* 0x000fea000383ffff */
.L_x_75:
[----:B------:R-:W-:-:S07]  /*9c50*/  MOV R0, UR5 ;  /* 0x0000000500007c02 */ /* 0x000fce0008000f00 */
.L_x_217:
[----:B-1----:R1:W2:Y:S02]  /*9c60*/  SYNCS.PHASECHK.TRANS64.TRYWAIT P0, [R0+URZ], R3 ;  /* 0x00000003000075a7 */ /* 0x0022a400080011ff */
[----:B--2---:R-:W-:Y:S05]  /*9c70*/  @!P0 NANOSLEEP.SYNCS 0x989680 ;  /* 0x009896800000895d */ /* 0x004fea0003900000 */
[----:B------:R-:W2:Y:S02]  /*9c80*/  @!P0 SYNCS.PHASECHK.TRANS64 P0, [R0+URZ], R3 ;  /* 0x00000003000085a7 */ /* 0x000ea400080010ff */
[----:B--2---:R-:W-:Y:S05]  /*9c90*/  @!P0 BRA `(.L_x_217) ;  /* 0xfffffffc00f08947 */ /* 0x004fea000383ffff */
[----:B------:R-:W-:Y:S05]  /*9ca0*/  BRA `(.L_x_218) ;  /* 0xffffffa000947947 */ /* 0x000fea000383ffff */
.L_x_76:
[----:B------:R-:W-:-:S07]  /*9cb0*/  MOV R0, UR5 ;  /* 0x0000000500007c02 */ /* 0x000fce0008000f00 */
.L_x_219:
[----:B-1----:R1:W2:Y:S02]  /*9cc0*/  SYNCS.PHASECHK.TRANS64.TRYWAIT P0, [R0+URZ], R3 ;  /* 0x00000003000075a7 */ /* 0x0022a400080011ff */
[----:B--2---:R-:W-:Y:S05]  /*9cd0*/  @!P0 NANOSLEEP.SYNCS 0x989680 ;  /* 0x009896800000895d */ /* 0x004fea0003900000 */
[----:B------:R-:W2:Y:S02]  /*9ce0*/  @!P0 SYNCS.PHASECHK.TRANS64 P0, [R0+URZ], R3 ;  /* 0x00000003000085a7 */ /* 0x000ea400080010ff */
[----:B--2---:R-:W-:Y:S05]  /*9cf0*/  @!P0 BRA `(.L_x_219) ;  /* 0xfffffffc00f08947 */ /* 0x004fea000383ffff */
[----:B------:R-:W-:Y:S05]  /*9d00*/  BRA `(.L_x_220) ;  /* 0xffffffa000a07947 */ /* 0x000fea000383ffff */
.L_x_77:
[----:B------:R-:W-:-:S07]  /*9d10*/  MOV R0, UR5 ;  /* 0x0000000500007c02 */ /* 0x000fce0008000f00 */
.L_x_221:
[----:B-1----:R1:W2:Y:S02]  /*9d20*/  SYNCS.PHASECHK.TRANS64.TRYWAIT P0, [R0+URZ], R3 ;  /* 0x00000003000075a7 */ /* 0x0022a400080011ff */
[----:B--2---:R-:W-:Y:S05]  /*9d30*/  @!P0 NANOSLEEP.SYNCS 0x989680 ;  /* 0x009896800000895d */ /* 0x004fea0003900000 */
[----:B------:R-:W2:Y:S02]  /*9d40*/  @!P0 SYNCS.PHASECHK.TRANS64 P0, [R0+URZ], R3 ;  /* 0x00000003000085a7 */ /* 0x000ea400080010ff */
[----:B--2---:R-:W-:Y:S05]  /*9d50*/  @!P0 BRA `(.L_x_221) ;  /* 0xfffffffc00f08947 */ /* 0x004fea000383ffff */
[----:B------:R-:W-:Y:S05]  /*9d60*/  BRA `(.L_x_222) ;  /* 0xffffffa000ac7947 */ /* 0x000fea000383ffff */
.L_x_78:
[----:B------:R-:W-:-:S07]  /*9d70*/  MOV R0, UR5 ;  /* 0x0000000500007c02 */ /* 0x000fce0008000f00 */
.L_x_223:
[----:B-1----:R1:W2:Y:S02]  /*9d80*/  SYNCS.PHASECHK.TRANS64.TRYWAIT P0, [R0+URZ], R3 ;  /* 0x00000003000075a7 */ /* 0x0022a400080011ff */
[----:B--2---:R-:W-:Y:S05]  /*9d90*/  @!P0 NANOSLEEP.SYNCS 0x989680 ;  /* 0x009896800000895d */ /* 0x004fea0003900000 */
[----:B------:R-:W2:Y:S02]  /*9da0*/  @!P0 SYNCS.PHASECHK.TRANS64 P0, [R0+URZ], R3 ;  /* 0x00000003000085a7 */ /* 0x000ea400080010ff */
[----:B--2---:R-:W-:Y:S05]  /*9db0*/  @!P0 BRA `(.L_x_223) ;  /* 0xfffffffc00f08947 */ /* 0x004fea000383ffff */
[----:B------:R-:W-:Y:S05]  /*9dc0*/  BRA `(.L_x_224) ;  /* 0xffffffa000b87947 */ /* 0x000fea000383ffff */
.L_x_79:
[----:B------:R-:W-:-:S07]  /*9dd0*/  MOV R0, UR5 ;  /* 0x0000000500007c02 */ /* 0x000fce0008000f00 */
.L_x_225:
[----:B-1----:R1:W2:Y:S02]  /*9de0*/  SYNCS.PHASECHK.TRANS64.TRYWAIT P0, [R0+URZ], R3 ;  /* 0x00000003000075a7 */ /* 0x0022a400080011ff */
[----:B--2---:R-:W-:Y:S05]  /*9df0*/  @!P0 NANOSLEEP.SYNCS 0x989680 ;  /* 0x009896800000895d */ /* 0x004fea0003900000 */
[----:B------:R-:W2:Y:S02]  /*9e00*/  @!P0 SYNCS.PHASECHK.TRANS64 P0, [R0+URZ], R3 ;  /* 0x00000003000085a7 */ /* 0x000ea400080010ff */
[----:B--2---:R-:W-:Y:S05]  /*9e10*/  @!P0 BRA `(.L_x_225) ;  /* 0xfffffffc00f08947 */ /* 0x004fea000383ffff */
[----:B------:R-:W-:Y:S05]  /*9e20*/  BRA `(.L_x_226) ;  /* 0xffffffa000c47947 */ /* 0x000fea000383ffff */
.L_x_80:
[----:B------:R-:W-:-:S07]  /*9e30*/  MOV R0, UR5 ;  /* 0x0000000500007c02 */ /* 0x000fce0008000f00 */
.L_x_227:
[----:B-1----:R1:W2:Y:S02]  /*9e40*/  SYNCS.PHASECHK.TRANS64.TRYWAIT P0, [R0+URZ], R3 ;  /* 0x00000003000075a7 */ /* 0x0022a400080011ff */
[----:B--2---:R-:W-:Y:S05]  /*9e50*/  @!P0 NANOSLEEP.SYNCS 0x989680 ;  /* 0x009896800000895d */ /* 0x004fea0003900000 */
[----:B------:R-:W2:Y:S02]  /*9e60*/  @!P0 SYNCS.PHASECHK.TRANS64 P0, [R0+URZ], R3 ;  /* 0x00000003000085a7 */ /* 0x000ea400080010ff */
[----:B--2---:R-:W-:Y:S05]  /*9e70*/  @!P0 BRA `(.L_x_227) ;  /* 0xfffffffc00f08947 */ /* 0x004fea000383ffff */
[----:B------:R-:W-:Y:S05]  /*9e80*/  BRA `(.L_x_228) ;  /* 0xffffffa000d07947 */ /* 0x000fea000383ffff */
.L_x_81:
[----:B------:R-:W-:-:S07]  /*9e90*/  MOV R0, UR5 ;  /* 0x0000000500007c02 */ /* 0x000fce0008000f00 */
.L_x_229:
[----:B-1----:R1:W2:Y:S02]  /*9ea0*/  SYNCS.PHASECHK.TRANS64.TRYWAIT P0, [R0+URZ], R3 ;  /* 0x00000003000075a7 */ /* 0x0022a400080011ff */
[----:B--2---:R-:W-:Y:S05]  /*9eb0*/  @!P0 NANOSLEEP.SYNCS 0x989680 ;  /* 0x009896800000895d */ /* 0x004fea0003900000 */
[----:B------:R-:W2:Y:S02]  /*9ec0*/  @!P0 SYNCS.PHASECHK.TRANS64 P0, [R0+URZ], R3 ;  /* 0x00000003000085a7 */ /* 0x000ea400080010ff */
[----:B--2---:R-:W-:Y:S05]  /*9ed0*/  @!P0 BRA `(.L_x_229) ;  /* 0xfffffffc00f08947 */ /* 0x004fea000383ffff */
[----:B------:R-:W-:Y:S05]  /*9ee0*/  BRA `(.L_x_230) ;  /* 0xffffffa000dc7947 */ /* 0x000fea000383ffff */
.L_x_82:
[----:B------:R-:W-:-:S07]  /*9ef0*/  MOV R0, UR5 ;  /* 0x0000000500007c02 */ /* 0x000fce0008000f00 */
.L_x_231:
[----:B-1----:R1:W2:Y:S02]  /*9f00*/  SYNCS.PHASECHK.TRANS64.TRYWAIT P0, [R0+URZ], R3 ;  /* 0x00000003000075a7 */ /* 0x0022a400080011ff */
[----:B--2---:R-:W-:Y:S05]  /*9f10*/  @!P0 NANOSLEEP.SYNCS 0x989680 ;  /* 0x009896800000895d */ /* 0x004fea0003900000 */
[----:B------:R-:W2:Y:S02]  /*9f20*/  @!P0 SYNCS.PHASECHK.TRANS64 P0, [R0+URZ], R3 ;  /* 0x00000003000085a7 */ /* 0x000ea400080010ff */
[----:B--2---:R-:W-:Y:S05]  /*9f30*/  @!P0 BRA `(.L_x_231) ;  /* 0xfffffffc00f08947 */ /* 0x004fea000383ffff */
[----:B------:R-:W-:Y:S05]  /*9f40*/  BRA `(.L_x_232) ;  /* 0xffffffa000e87947 */ /* 0x000fea000383ffff */
.L_x_83:
[----:B------:R-:W-:-:S07]  /*9f50*/  MOV R0, UR5 ;  /* 0x0000000500007c02 */ /* 0x000fce0008000f00 */
.L_x_233:
[----:B-1----:R1:W2:Y:S02]  /*9f60*/  SYNCS.PHASECHK.TRANS64.TRYWAIT P0, [R0+URZ], R3 ;  /* 0x00000003000075a7 */ /* 0x0022a400080011ff */
[----:B--2---:R-:W-:Y:S05]  /*9f70*/  @!P0 NANOSLEEP.SYNCS 0x989680 ;  /* 0x009896800000895d */ /* 0x004fea0003900000 */
[----:B------:R-:W2:Y:S02]  /*9f80*/  @!P0 SYNCS.PHASECHK.TRANS64 P0, [R0+URZ], R3 ;  /* 0x00000003000085a7 */ /* 0x000ea400080010ff */
[----:B--2---:R-:W-:Y:S05]  /*9f90*/  @!P0 BRA `(.L_x_233) ;  /* 0xfffffffc00f08947 */ /* 0x004fea000383ffff */
[----:B------:R-:W-:Y:S05]  /*9fa0*/  BRA `(.L_x_234) ;  /* 0xffffffa000f47947 */ /* 0x000fea000383ffff */
.L_x_86:
[----:B-1----:R1:W2:Y:S02]  /*9fb0*/  SYNCS.PHASECHK.TRANS64.TRYWAIT P0, [R2+URZ+0x310], R4 ;  /* 0x00031004020075a7 */ /* 0x0022a400080011ff */
[----:B--2---:R-:W-:Y:S05]  /*9fc0*/  @!P0 NANOSLEEP.SYNCS 0x989680 ;  /* 0x009896800000895d */ /* 0x004fea0003900000 */
[----:B------:R-:W2:Y:S02]  /*9fd0*/  @!P0 SYNCS.PHASECHK.TRANS64 P0, [R2+URZ+0x310], R4 ;  /* 0x00031004020085a7 */ /* 0x000ea400080010ff */
[----:B--2---:R-:W-:Y:S05]  /*9fe0*/  @!P0 BRA `(.L_x_86) ;  /* 0xfffffffc00f08947 */ /* 0x004fea000383ffff */
[----:B------:R-:W-:Y:S05]  /*9ff0*/  BRA `(.L_x_235) ;  /* 0xffffffa400507947 */ /* 0x000fea000383ffff */
.L_x_87:
[----:B------:R-:W-:-:S07]  /*a000*/  MOV R2, UR4 ;  /* 0x0000000400027c02 */ /* 0x000fce0008000f00 */
.L_x_236:
[----:B-1----:R1:W2:Y:S02]  /*a010*/  SYNCS.PHASECHK.TRANS64.TRYWAIT P0, [R2+URZ+0x2c0], R5 ;  /* 0x0002c005020075a7 */ /* 0x0022a400080011ff */
[----:B--2---:R-:W-:Y:S05]  /*a020*/  @!P0 NANOSLEEP.SYNCS 0x989680 ;  /* 0x009896800000895d */ /* 0x004fea0003900000 */
[----:B------:R-:W2:Y:S02]  /*a030*/  @!P0 SYNCS.PHASECHK.TRANS64 P0, [R2+URZ+0x2c0], R5 ;  /* 0x0002c005020085a7 */ /* 0x000ea400080010ff */
[----:B--2---:R-:W-:Y:S05]  /*a040*/  @!P0 BRA `(.L_x_236) ;  /* 0xfffffffc00f08947 */ /* 0x004fea000383ffff */
[----:B------:R-:W-:Y:S05]  /*a050*/  BRA `(.L_x_237) ;  /* 0xffffffa400607947 */ /* 0x000fea000383ffff */
.L_x_88:
[----:B-1----:R1:W2:Y:S02]  /*a060*/  SYNCS.PHASECHK.TRANS64.TRYWAIT P1, [R2+URZ+0x2b0], R4 ;  /* 0x0002b004020075a7 */ /* 0x0022a400080211ff */
[----:B--2---:R-:W-:Y:S05]  /*a070*/  @!P1 NANOSLEEP.SYNCS 0x989680 ;  /* 0x009896800000995d */ /* 0x004fea0003900000 */
[----:B------:R-:W2:Y:S02]  /*a080*/  @!P1 SYNCS.PHASECHK.TRANS64 P1, [R2+URZ+0x2b0], R4 ;  /* 0x0002b004020095a7 */ /* 0x000ea400080210ff */
[----:B--2---:R-:W-:Y:S05]  /*a090*/  @!P1 BRA `(.L_x_88) ;  /* 0xfffffffc00f09947 */ /* 0x004fea000383ffff */
[----:B------:R-:W-:Y:S05]  /*a0a0*/  BRA `(.L_x_238) ;  /* 0xffffffa400907947 */ /* 0x000fea000383ffff */
.L_x_91:
[----:B------:R-:W-:-:S07]  /*a0b0*/  MOV R0, UR4 ;  /* 0x0000000400007c02 */ /* 0x000fce0008000f00 */
.L_x_239:
[----:B-1----:R1:W2:Y:S02]  /*a0c0*/  SYNCS.PHASECHK.TRANS64.TRYWAIT P0, [R0+URZ+0x2c0], R2 ;  /* 0x0002c002000075a7 */ /* 0x0022a400080011ff */
[----:B--2---:R-:W-:Y:S05]  /*a0d0*/  @!P0 NANOSLEEP.SYNCS 0x989680 ;  /* 0x009896800000895d */ /* 0x004fea0003900000 */
[----:B------:R-:W2:Y:S02]  /*a0e0*/  @!P0 SYNCS.PHASECHK.TRANS64 P0, [R0+URZ+0x2c0], R2 ;  /* 0x0002c002000085a7 */ /* 0x000ea400080010ff */
[----:B--2---:R-:W-:Y:S05]  /*a0f0*/  @!P0 BRA `(.L_x_239) ;  /* 0xfffffffc00f08947 */ /* 0x004fea000383ffff */
[----:B------:R-:W-:Y:S05]  /*a100*/  BRA `(.L_x_90) ;  /* 0xffffffa400e47947 */ /* 0x000fea000383ffff */
.L_x_100:
[----:B-1----:R-:W-:-:S04]  /*a110*/  MOV R5, UR5 ;  /* 0x0000000500057c02 */ /* 0x002fc80008000f00 */
[----:B------:R1:W2:Y:S03]  /*a120*/  SYNCS.PHASECHK.TRANS64.TRYWAIT P0, [R5+URZ+0x8], R6 ;  /* 0x00000806050075a7 */ /* 0x0002a600080011ff */
[----:B--2---:R-:W-:Y:S05]  /*a130*/  @!P0 NANOSLEEP.SYNCS 0x989680 ;  /* 0x009896800000895d */ /* 0x004fea0003900000 */
[----:B------:R-:W2:Y:S02]  /*a140*/  @!P0 SYNCS.PHASECHK.TRANS64 P0, [R5+URZ+0x8], R6 ;  /* 0x00000806050085a7 */ /* 0x000ea400080010ff */
[----:B--2---:R-:W-:Y:S05]  /*a150*/  @!P0 BRA `(.L_x_100) ;  /* 0xfffffffc00ec8947 */ /* 0x004fea000383ffff */
[----:B------:R-:W-:Y:S05]  /*a160*/  BRA `(.L_x_99) ;  /* 0xffffffa800987947 */ /* 0x000fea000383ffff */
.L_x_102:
[----:B------:R-:W-:Y:S01]  /*a170*/  BSSY B0, `(.L_x_240) ;  /* 0x0000006000007945 */ /* 0x000fe20003800000 */
[----:B------:R-:W-:-:S07]  /*a180*/  MOV R15, 0xffffffff ;  /* 0xffffffff000f7802 */ /* 0x000fce0000000f00 */
[----:B-1---5:R-:W-:Y:S05]  /*a190*/  WARPSYNC.COLLECTIVE R15, `(.L_x_241) ;  /* 0x000000000f0c7348 */ /* 0x022fea0003c00000 */
[----:B------:R-:W-:Y:S02]  /*a1a0*/  ELECT P6, UR79, PT ;  /* 0x00000000004f782f */ /* 0x000fe400038c0000 */
[----:B------:R-:W-:Y:S01]  /*a1b0*/  MOV R14, UR79 ;  /* 0x0000004f000e7c02 */ /* 0x000fe20008000f00 */
[----:B-1---5:R-:W-:Y:S10]  /*a1c0*/  ENDCOLLECTIVE ;  /* 0x000000000000791b */ /* 0x022ff40003800000 */
.L_x_241:
[----:B------:R-:W-:Y:S05]  /*a1d0*/  BSYNC B0 ;  /* 0x0000000000007941 */ /* 0x000fea0003800000 */
.L_x_240:
[----:B------:R-:W-:Y:S01]  /*a1e0*/  PLOP3.LUT P0, PT, P6, PT, PT, 0x80, 0x8 ;  /* 0x000000000008781c */ /* 0x000fe2000370f070 */
[----:B------:R-:W-:-:S12]  /*a1f0*/  BRA `(.L_x_242) ;  /* 0xffffffa800c47947 */ /* 0x000fd8000383ffff */
.L_x_104:
[----:B-1----:R-:W-:-:S04]  /*a200*/  MOV R0, UR5 ;  /* 0x0000000500007c02 */ /* 0x002fc80008000f00 */
[----:B------:R1:W2:Y:S03]  /*a210*/  SYNCS.PHASECHK.TRANS64.TRYWAIT P0, [R0+URZ+0x8], R4 ;  /* 0x00000804000075a7 */ /* 0x0002a600080011ff */
[----:B--2---:R-:W-:Y:S05]  /*a220*/  @!P0 NANOSLEEP.SYNCS 0x989680 ;  /* 0x009896800000895d */ /* 0x004fea0003900000 */
[----:B------:R-:W2:Y:S02]  /*a230*/  @!P0 SYNCS.PHASECHK.TRANS64 P0, [R0+URZ+0x8], R4 ;  /* 0x00000804000085a7 */ /* 0x000ea400080010ff */
[----:B--2---:R-:W-:Y:S05]  /*a240*/  @!P0 BRA `(.L_x_104) ;  /* 0xfffffffc00ec8947 */ /* 0x004fea000383ffff */
[----:B------:R-:W-:Y:S05]  /*a250*/  BRA `(.L_x_103) ;  /* 0xffffffa800c87947 */ /* 0x000fea000383ffff */
.L_x_105:
[----:B-1----:R1:W2:Y:S02]  /*a260*/  SYNCS.PHASECHK.TRANS64.TRYWAIT P0, [R0+URZ+0x2b0], R4 ;  /* 0x0002b004000075a7 */ /* 0x0022a400080011ff */
[----:B--2---:R-:W-:Y:S05]  /*a270*/  @!P0 NANOSLEEP.SYNCS 0x989680 ;  /* 0x009896800000895d */ /* 0x004fea0003900000 */
[----:B------:R-:W2:Y:S02]  /*a280*/  @!P0 SYNCS.PHASECHK.TRANS64 P0, [R0+URZ+0x2b0], R4 ;  /* 0x0002b004000085a7 */ /* 0x000ea400080010ff */
[----:B--2---:R-:W-:Y:S05]  /*a290*/  @!P0 BRA `(.L_x_105) ;  /* 0xfffffffc00f08947 */ /* 0x004fea000383ffff */
[----:B------:R-:W-:Y:S05]  /*a2a0*/  BRA `(.L_x_243) ;  /* 0xffffffac009c7947 */ /* 0x000fea000383ffff */
.L_x_107:
[----:B------:R-:W-:-:S07]  /*a2b0*/  MOV R0, UR19 ;  /* 0x0000001300007c02 */ /* 0x000fce0008000f00 */
.L_x_244:
[----:B-1----:R1:W2:Y:S02]  /*a2c0*/  SYNCS.PHASECHK.TRANS64.TRYWAIT P0, [R0+URZ+0x2f0], R4 ;  /* 0x0002f004000075a7 */ /* 0x0022a400080011ff */
[----:B--2---:R-:W-:Y:S05]  /*a2d0*/  @!P0 NANOSLEEP.SYNCS 0x989680 ;  /* 0x009896800000895d */ /* 0x004fea0003900000 */
[----:B------:R-:W2:Y:S02]  /*a2e0*/  @!P0 SYNCS.PHASECHK.TRANS64 P0, [R0+URZ+0x2f0], R4 ;  /* 0x0002f004000085a7 */ /* 0x000ea400080010ff */
[----:B--2---:R-:W-:Y:S05]  /*a2f0*/  @!P0 BRA `(.L_x_244) ;  /* 0xfffffffc00f08947 */ /* 0x004fea000383ffff */
[----:B------:R-:W-:Y:S05]  /*a300*/  BRA `(.L_x_245) ;  /* 0xffffffac00e47947 */ /* 0x000fea000383ffff */
.L_x_110:
[----:B------:R-:W-:Y:S07]  /*a310*/  MOV R0, UR6 ;  /* 0x0000000600007c02 */ /* 0x000fee0008000f00 */
.L_x_246:
[----:B-1----:R1:W2:Y:S02]  /*a320*/  SYNCS.PHASECHK.TRANS64.TRYWAIT P0, [R0+URZ], R4 ;  /* 0x00000004000075a7 */ /* 0x0022a400080011ff */
[----:B--2---:R-:W-:Y:S05]  /*a330*/  @!P0 NANOSLEEP.SYNCS 0x989680 ;  /* 0x009896800000895d */ /* 0x004fea0003900000 */
[----:B------:R-:W2:Y:S02]  /*a340*/  @!P0 SYNCS.PHASECHK.TRANS64 P0, [R0+URZ], R4 ;  /* 0x00000004000085a7 */ /* 0x000ea400080010ff */
[----:B--2---:R-:W-:Y:S05]  /*a350*/  @!P0 BRA `(.L_x_246) ;  /* 0xfffffffc00f08947 */ /* 0x004fea000383ffff */
[----:B------:R-:W-:Y:S05]  /*a360*/  BRA `(.L_x_109) ;  /* 0xffffffac00fc7947 */ /* 0x000fea000383ffff */
.L_x_114:
[----:B-1----:R-:W-:-:S07]  /*a370*/  MOV R0, UR4 ;  /* 0x0000000400007c02 */ /* 0x002fce0008000f00 */
.L_x_247:
[----:B-1----:R1:W2:Y:S02]  /*a380*/  SYNCS.PHASECHK.TRANS64.TRYWAIT P0, [R0+URZ], R2 ;  /* 0x00000002000075a7 */ /* 0x0022a400080011ff */
[----:B--2---:R-:W-:Y:S05]  /*a390*/  @!P0 NANOSLEEP.SYNCS 0x989680 ;  /* 0x009896800000895d */ /* 0x004fea0003900000 */
[----:B------:R-:W2:Y:S02]  /*a3a0*/  @!P0 SYNCS.PHASECHK.TRANS64 P0, [R0+URZ], R2 ;  /* 0x00000002000085a7 */ /* 0x000ea400080010ff */
[----:B--2---:R-:W-:Y:S05]  /*a3b0*/  @!P0 BRA `(.L_x_247) ;  /* 0xfffffffc00f08947 */ /* 0x004fea000383ffff */
[----:B------:R-:W-:Y:S05]  /*a3c0*/  BRA `(.L_x_248) ;  /* 0xffffffb000b47947 */ /* 0x000fea000383ffff */
.L_x_115:
[----:B------:R-:W-:-:S07]  /*a3d0*/  MOV R0, UR5 ;  /* 0x0000000500007c02 */ /* 0x000fce0008000f00 */
.L_x_249:
[----:B-1----:R1:W2:Y:S02]  /*a3e0*/  SYNCS.PHASECHK.TRANS64.TRYWAIT P0, [R0+URZ], R3 ;  /* 0x00000003000075a7 */ /* 0x0022a400080011ff */
[----:B--2---:R-:W-:Y:S05]  /*a3f0*/  @!P0 NANOSLEEP.SYNCS 0x989680 ;  /* 0x009896800000895d */ /* 0x004fea0003900000 */
[----:B------:R-:W2:Y:S02]  /*a400*/  @!P0 SYNCS.PHASECHK.TRANS64 P0, [R0+URZ], R3 ;  /* 0x00000003000085a7 */ /* 0x000ea400080010ff */
[----:B--2---:R-:W-:Y:S05]  /*a410*/  @!P0 BRA `(.L_x_249) ;  /* 0xfffffffc00f08947 */ /* 0x004fea000383ffff */
[----:B------:R-:W-:Y:S05]  /*a420*/  BRA `(.L_x_250) ;  /* 0xffffffb000c07947 */ /* 0x000fea000383ffff */
.L_x_116:
[----:B------:R-:W-:-:S07]  /*a430*/  MOV R0, UR5 ;  /* 0x0000000500007c02 */ /* 0x000fce0008000f00 */
.L_x_251:
[----:B-1----:R1:W2:Y:S02]  /*a440*/  SYNCS.PHASECHK.TRANS64.TRYWAIT P0, [R0+URZ], R3 ;  /* 0x00000003000075a7 */ /* 0x0022a400080011ff */
[----:B--2---:R-:W-:Y:S05]  /*a450*/  @!P0 NANOSLEEP.SYNCS 0x989680 ;  /* 0x009896800000895d */ /* 0x004fea0003900000 */
[----:B------:R-:W2:Y:S02]  /*a460*/  @!P0 SYNCS.PHASECHK.TRANS64 P0, [R0+URZ], R3 ;  /* 0x00000003000085a7 */ /* 0x000ea400080010ff */
[----:B--2---:R-:W-:Y:S05]  /*a470*/  @!P0 BRA `(.L_x_251) ;  /* 0xfffffffc00f08947 */ /* 0x004fea000383ffff */
[----:B------:R-:W-:Y:S05]  /*a480*/  BRA `(.L_x_252) ;  /* 0xffffffb000cc7947 */ /* 0x000fea000383ffff */
.L_x_119:
[----:B------:R-:W-:-:S07]  /*a490*/  MOV R0, UR13 ;  /* 0x0000000d00007c02 */ /* 0x000fce0008000f00 */
.L_x_253:
[----:B-1----:R1:W2:Y:S02]  /*a4a0*/  SYNCS.PHASECHK.TRANS64.TRYWAIT P1, [R0+URZ+0x330], R2 ;  /* 0x00033002000075a7 */ /* 0x0022a400080211ff */
[----:B--2---:R-:W-:Y:S05]  /*a4b0*/  @!P1 NANOSLEEP.SYNCS 0x989680 ;  /* 0x009896800000995d */ /* 0x004fea0003900000 */
[----:B------:R-:W2:Y:S02]  /*a4c0*/  @!P1 SYNCS.PHASECHK.TRANS64 P1, [R0+URZ+0x330], R2 ;  /* 0x00033002000095a7 */ /* 0x000ea400080210ff */
[----:B--2---:R-:W-:Y:S05]  /*a4d0*/  @!P1 BRA `(.L_x_253) ;  /* 0xfffffffc00f09947 */ /* 0x004fea000383ffff */
[----:B------:R-:W-:Y:S05]  /*a4e0*/  BRA `(.L_x_254) ;  /* 0xffffffb400187947 */ /* 0x000fea000383ffff */
.L_x_124:
[----:B--2---:R2:W3:Y:S02]  /*a4f0*/  SYNCS.PHASECHK.TRANS64.TRYWAIT P0, [R7+URZ+0x2b0], R0 ;  /* 0x0002b000070075a7 */ /* 0x0044e400080011ff */
[----:B---3--:R-:W-:Y:S05]  /*a500*/  @!P0 NANOSLEEP.SYNCS 0x989680 ;  /* 0x009896800000895d */ /* 0x008fea0003900000 */
[----:B------:R-:W3:Y:S02]  /*a510*/  @!P0 SYNCS.PHASECHK.TRANS64 P0, [R7+URZ+0x2b0], R0 ;  /* 0x0002b000070085a7 */ /* 0x000ee400080010ff */
[----:B---3--:R-:W-:Y:S05]  /*a520*/  @!P0 BRA `(.L_x_124) ;  /* 0xfffffffc00f08947 */ /* 0x008fea000383ffff */
[----:B------:R-:W-:Y:S05]  /*a530*/  BRA `(.L_x_255) ;  /* 0xffffffb800347947 */ /* 0x000fea000383ffff */
.L_x_127:
[----:B-1----:R-:W-:Y:S07]  /*a540*/  MOV R0, UR17 ;  /* 0x0000001100007c02 */ /* 0x002fee0008000f00 */
.L_x_256:
[----:B-1----:R1:W2:Y:S02]  /*a550*/  SYNCS.PHASECHK.TRANS64.TRYWAIT P2, [R0+URZ+0x2a8], R7 ;  /* 0x0002a807000075a7 */ /* 0x0022a400080411ff */
[----:B--2---:R-:W-:Y:S05]  /*a560*/  @!P2 NANOSLEEP.SYNCS 0x989680 ;  /* 0x009896800000a95d */ /* 0x004fea0003900000 */
[----:B------:R-:W2:Y:S02]  /*a570*/  @!P2 SYNCS.PHASECHK.TRANS64 P2, [R0+URZ+0x2a8], R7 ;  /* 0x0002a8070000a5a7 */ /* 0x000ea400080410ff */
[----:B--2---:R-:W-:Y:S05]  /*a580*/  @!P2 BRA `(.L_x_256) ;  /* 0xfffffffc00f0a947 */ /* 0x004fea000383ffff */
[----:B------:R-:W-:Y:S05]  /*a590*/  BRA `(.L_x_126) ;  /* 0xffffffbc00947947 */ /* 0x000fea000383ffff */
.L_x_130:
[----:B-1----:R-:W-:Y:S07]  /*a5a0*/  MOV R0, UR17 ;  /* 0x0000001100007c02 */ /* 0x002fee0008000f00 */
.L_x_257:
[----:B-1----:R1:W2:Y:S02]  /*a5b0*/  SYNCS.PHASECHK.TRANS64.TRYWAIT P0, [R0+URZ+0x298], R6 ;  /* 0x00029806000075a7 */ /* 0x0022a400080011ff */
[----:B--2---:R-:W-:Y:S05]  /*a5c0*/  @!P0 NANOSLEEP.SYNCS 0x989680 ;  /* 0x009896800000895d */ /* 0x004fea0003900000 */
[----:B------:R-:W2:Y:S02]  /*a5d0*/  @!P0 SYNCS.PHASECHK.TRANS64 P0, [R0+URZ+0x298], R6 ;  /* 0x00029806000085a7 */ /* 0x000ea400080010ff */
[----:B--2---:R-:W-:Y:S05]  /*a5e0*/  @!P0 BRA `(.L_x_257) ;  /* 0xfffffffc00f08947 */ /* 0x004fea000383ffff */
[----:B------:R-:W-:Y:S05]  /*a5f0*/  BRA `(.L_x_258) ;  /* 0xffffffbc00e47947 */ /* 0x000fea000383ffff */
.L_x_133:
[----:B--2---:R2:W4:Y:S02]  /*a600*/  SYNCS.PHASECHK.TRANS64.TRYWAIT P0, [R3+URZ+0x2b0], R0 ;  /* 0x0002b000030075a7 */ /* 0x00452400080011ff */
[----:B----4-:R-:W-:Y:S05]  /*a610*/  @!P0 NANOSLEEP.SYNCS 0x989680 ;  /* 0x009896800000895d */ /* 0x010fea0003900000 */
[----:B------:R-:W4:Y:S02]  /*a620*/  @!P0 SYNCS.PHASECHK.TRANS64 P0, [R3+URZ+0x2b0], R0 ;  /* 0x0002b000030085a7 */ /* 0x000f2400080010ff */
[----:B----4-:R-:W-:Y:S05]  /*a630*/  @!P0 BRA `(.L_x_133) ;  /* 0xfffffffc00f08947 */ /* 0x010fea000383ffff */
[----:B------:R-:W-:Y:S05]  /*a640*/  BRA `(.L_x_259) ;  /* 0xffffffc400307947 */ /* 0x000fea000383ffff */
.L_x_144:
[----:B-1----:R-:W-:Y:S04]  /*a650*/  MOV R0, UR44 ;  /* 0x0000002c00007c02 */ /* 0x002fe80008000f00 */
[----:B------:R1:W2:Y:S03]  /*a660*/  SYNCS.PHASECHK.TRANS64.TRYWAIT P1, [R0+URZ+0x290], R3 ;  /* 0x00029003000075a7 */ /* 0x0002a600080211ff */
[----:B--2---:R-:W-:Y:S05]  /*a670*/  @!P1 NANOSLEEP.SYNCS 0x989680 ;  /* 0x009896800000995d */ /* 0x004fea0003900000 */
[----:B------:R-:W2:Y:S02]  /*a680*/  @!P1 SYNCS.PHASECHK.TRANS64 P1, [R0+URZ+0x290], R3 ;  /* 0x00029003000095a7 */ /* 0x000ea400080210ff */
[----:B--2---:R-:W-:Y:S05]  /*a690*/  @!P1 BRA `(.L_x_144) ;  /* 0xfffffffc00ec9947 */ /* 0x004fea000383ffff */
[----:B------:R-:W-:Y:S05]  /*a6a0*/  BRA `(.L_x_143) ;  /* 0xffffffd000887947 */ /* 0x000fea000383ffff */
.L_x_146:
[----:B------:R1:W1:Y:S02]  /*a6b0*/  SYNCS.PHASECHK.TRANS64.TRYWAIT P1, [R149+URZ+0x2d0], R4 ;  /* 0x0002d004950075a7 */ /* 0x00026400080211ff */
[----:B-1----:R-:W-:Y:S05]  /*a6c0*/  @!P1 NANOSLEEP.SYNCS 0x989680 ;  /* 0x009896800000995d */ /* 0x002fea0003900000 */
[----:B------:R-:W1:Y:S02]  /*a6d0*/  @!P1 SYNCS.PHASECHK.TRANS64 P1, [R149+URZ+0x2d0], R4 ;  /* 0x0002d004950095a7 */ /* 0x000e6400080210ff */
[----:B-1----:R-:W-:Y:S05]  /*a6e0*/  @!P1 BRA `(.L_x_146) ;  /* 0xfffffffc00f09947 */ /* 0x002fea000383ffff */
[----:B------:R-:W-:Y:S05]  /*a6f0*/  BRA `(.L_x_145) ;  /* 0xffffffd000cc7947 */ /* 0x000fea000383ffff */
        .weak           $__internal_0_$__cuda_sm10x_tcgen05_guardrail_trap_col_being_dealloced_not_returned_by_alloc
        .type           $__internal_0_$__cuda_sm10x_tcgen05_guardrail_trap_col_being_dealloced_not_returned_by_alloc,@function
        .size           $__internal_0_$__cuda_sm10x_tcgen05_guardrail_trap_col_being_dealloced_not_returned_by_alloc,($__internal_1_$__cuda_sm10x_tcgen05_guardrail_trap_phase_invalid_during_alloc - $__internal_0_$__cuda_sm10x_tcgen05_guardrail_trap_col_being_dealloced_not_returned_by_alloc)
$__internal_0_$__cuda_sm10x_tcgen05_guardrail_trap_col_being_dealloced_not_returned_by_alloc:
[----:B------:R-:W-:Y:S05]  /*a700*/  BPT.TRAP 0x1 ;  /* 0x000000040000795c */ /* 0x000fea0000300000 */
[----:B------:R-:W-:-:S04]  /*a710*/  HFMA2 R3, -RZ, RZ, 0, 0 ;  /* 0x00000000ff037431 */ /* 0x000fc800000001ff */
[----:B------:R-:W-:Y:S05]  /*a720*/  RET.REL.NODEC R2 `(_ZN7cutlass13device_kernelINS_4gemm6kernel13GemmUniversalIN4cute5tupleIJiiiiEEENS1_10collective13CollectiveMmaINS1_35MainloopSm100TmaUmmaWarpSpecializedILi41ELi2ELi4ENS5_IJNS4_1CILi2EEESB_NSA_ILi1EEEEEEEENS5_IJNSA_ILi256EEENSA_ILi64EEENSA_ILi32EEEEEEaNS5_IJlSC_lEEEaSJ_NS4_8TiledMMAINS4_8MMA_AtomIJNS4_21SM100_MMA_S8_2x1SM_SSIaaiLi256ELi64ELNS4_4UMMA5MajorE0ELSO_0ELNSN_8SaturateE0EEEEEENS4_6LayoutINS5_IJSC_SC_SC_EEENS5_IJNSA_ILi0EEESU_SU_EEEEENS5_IJNS4_10UnderscoreESX_SX_EEEEENS4_28SM100_TMA_2SM_LOAD_MULTICASTENS4_14ComposedLayoutINS4_7SwizzleILi1ELi4ELi3EEENS4_18smem_ptr_flag_bitsILi8EEENSS_INS5_IJNSA_ILi8EEESH_EEENS5_IJSH_SC_EEEEEEEvNS4_8identityENS4_18SM100_TMA_2SM_LOADES1A_vS1B_EENS_8epilogue10collective18CollectiveEpilogueINS1E_23Sm100TmaWarpSpecializedILi1ELi1ELi64ELb0ELb0EEEJNS5_IJNSA_ILi128EEESG_SH_EEENS5_IJNSS_IS1J_SC_EENSS_ISG_SC_EEEEEaSJ_aSJ_NS1E_6fusion15FusionCallbacksIS1I_NS1O_17LinearCombinationIaiaiLNS_15FloatRoundStyleE2EEES1K_S1N_JEEENS4_5SM1004TMEM4LOAD26SM100_TMEM_LOAD_32dp32b64xENS4_13SM90_TMA_LOADENS11_INS12_ILi2ELi4ELi3EEES15_NSS_INS5_IJS16_SG_EEENS5_IJSG_SC_EEEEEEENS4_39AutoVectorizingCopyWithAssumedAlignmentILi128EEENS4_14SM90_TMA_STOREES23_S25_S25_EEEvvEEEEvNT_6ParamsE) ;  /* 0xffffff5802347950 */ /* 0x000fea0003c3ffff */
        .weak           $__internal_1_$__cuda_sm10x_tcgen05_guardrail_trap_phase_invalid_during_alloc
        .type           $__internal_1_$__cuda_sm10x_tcgen05_guardrail_trap_phase_invalid_during_alloc,@function
        .size           $__internal_1_$__cuda_sm10x_tcgen05_guardrail_trap_phase_invalid_during_alloc,($__internal_2_$__cuda_sm10x_tcgen05_guardrail_trap_unallocated_columns_being_dealloced - $__internal_1_$__cuda_sm10x_tcgen05_guardrail_trap_phase_invalid_during_alloc)
$__internal_1_$__cuda_sm10x_tcgen05_guardrail_trap_phase_invalid_during_alloc:
[----:B------:R-:W-:Y:S05]  /*a730*/  BPT.TRAP 0x1 ;  /* 0x000000040000795c */ /* 0x000fea0000300000 */
[----:B------:R-:W-:-:S04]  /*a740*/  MOV R5, 0x0 ;  /* 0x0000000000057802 */ /* 0x000fc80000000f00 */
[----:B------:R-:W-:Y:S05]  /*a750*/  RET.REL.NODEC R4 `(_ZN7cutlass13device_kernelINS_4gemm6kernel13GemmUniversalIN4cute5tupleIJiiiiEEENS1_10collective13CollectiveMmaINS1_35MainloopSm100TmaUmmaWarpSpecializedILi41ELi2ELi4ENS5_IJNS4_1CILi2EEESB_NSA_ILi1EEEEEEEENS5_IJNSA_ILi256EEENSA_ILi64EEENSA_ILi32EEEEEEaNS5_IJlSC_lEEEaSJ_NS4_8TiledMMAINS4_8MMA_AtomIJNS4_21SM100_MMA_S8_2x1SM_SSIaaiLi256ELi64ELNS4_4UMMA5MajorE0ELSO_0ELNSN_8SaturateE0EEEEEENS4_6LayoutINS5_IJSC_SC_SC_EEENS5_IJNSA_ILi0EEESU_SU_EEEEENS5_IJNS4_10UnderscoreESX_SX_EEEEENS4_28SM100_TMA_2SM_LOAD_MULTICASTENS4_14ComposedLayoutINS4_7SwizzleILi1ELi4ELi3EEENS4_18smem_ptr_flag_bitsILi8EEENSS_INS5_IJNSA_ILi8EEESH_EEENS5_IJSH_SC_EEEEEEEvNS4_8identityENS4_18SM100_TMA_2SM_LOADES1A_vS1B_EENS_8epilogue10collective18CollectiveEpilogueINS1E_23Sm100TmaWarpSpecializedILi1ELi1ELi64ELb0ELb0EEEJNS5_IJNSA_ILi128EEESG_SH_EEENS5_IJNSS_IS1J_SC_EENSS_ISG_SC_EEEEEaSJ_aSJ_NS1E_6fusion15FusionCallbacksIS1I_NS1O_17LinearCombinationIaiaiLNS_15FloatRoundStyleE2EEES1K_S1N_JEEENS4_5SM1004TMEM4LOAD26SM100_TMEM_LOAD_32dp32b64xENS4_13SM90_TMA_LOADENS11_INS12_ILi2ELi4ELi3EEES15_NSS_INS5_IJS16_SG_EEENS5_IJSG_SC_EEEEEEENS4_39AutoVectorizingCopyWithAssumedAlignmentILi128EEENS4_14SM90_TMA_STOREES23_S25_S25_EEEvvEEEEvNT_6ParamsE) ;  /* 0xffffff5804287950 */ /* 0x000fea0003c3ffff */
        .weak           $__internal_2_$__cuda_sm10x_tcgen05_guardrail_trap_unallocated_columns_being_dealloced
        .type           $__internal_2_$__cuda_sm10x_tcgen05_guardrail_trap_unallocated_columns_being_dealloced,@function
        .size           $__internal_2_$__cuda_sm10x_tcgen05_guardrail_trap_unallocated_columns_being_dealloced,(.L_x_261 - $__internal_2_$__cuda_sm10x_tcgen05_guardrail_trap_unallocated_columns_being_dealloced)
$__internal_2_$__cuda_sm10x_tcgen05_guardrail_trap_unallocated_columns_being_dealloced:
[----:B------:R-:W-:Y:S05]  /*a760*/  BPT.TRAP 0x1 ;  /* 0x000000040000795c */ /* 0x000fea0000300000 */
[----:B------:R-:W-:-:S04]  /*a770*/  HFMA2 R3, -RZ, RZ, 0, 0 ;  /* 0x00000000ff037431 */ /* 0x000fc800000001ff */
[----:B------:R-:W-:Y:S05]  /*a780*/  RET.REL.NODEC R2 `(_ZN7cutlass13device_kernelINS_4gemm6kernel13GemmUniversalIN4cute5tupleIJiiiiEEENS1_10collective13CollectiveMmaINS1_35MainloopSm100TmaUmmaWarpSpecializedILi41ELi2ELi4ENS5_IJNS4_1CILi2EEESB_NSA_ILi1EEEEEEEENS5_IJNSA_ILi256EEENSA_ILi64EEENSA_ILi32EEEEEEaNS5_IJlSC_lEEEaSJ_NS4_8TiledMMAINS4_8MMA_AtomIJNS4_21SM100_MMA_S8_2x1SM_SSIaaiLi256ELi64ELNS4_4UMMA5MajorE0ELSO_0ELNSN_8SaturateE0EEEEEENS4_6LayoutINS5_IJSC_SC_SC_EEENS5_IJNSA_ILi0EEESU_SU_EEEEENS5_IJNS4_10UnderscoreESX_SX_EEEEENS4_28SM100_TMA_2SM_LOAD_MULTICASTENS4_14ComposedLayoutINS4_7SwizzleILi1ELi4ELi3EEENS4_18smem_ptr_flag_bitsILi8EEENSS_INS5_IJNSA_ILi8EEESH_EEENS5_IJSH_SC_EEEEEEEvNS4_8identityENS4_18SM100_TMA_2SM_LOADES1A_vS1B_EENS_8epilogue10collective18CollectiveEpilogueINS1E_23Sm100TmaWarpSpecializedILi1ELi1ELi64ELb0ELb0EEEJNS5_IJNSA_ILi128EEESG_SH_EEENS5_IJNSS_IS1J_SC_EENSS_ISG_SC_EEEEEaSJ_aSJ_NS1E_6fusion15FusionCallbacksIS1I_NS1O_17LinearCombinationIaiaiLNS_15FloatRoundStyleE2EEES1K_S1N_JEEENS4_5SM1004TMEM4LOAD26SM100_TMEM_LOAD_32dp32b64xENS4_13SM90_TMA_LOADENS11_INS12_ILi2ELi4ELi3EEES15_NSS_INS5_IJS16_SG_EEENS5_IJSG_SC_EEEEEEENS4_39AutoVectorizingCopyWithAssumedAlignmentILi128EEENS4_14SM90_TMA_STOREES23_S25_S25_EEEvvEEEEvNT_6ParamsE) ;  /* 0xffffff58021c7950 */ /* 0x000fea0003c3ffff */
.L_x_260:
[----:B------:R-:W-:-:S00]  /*a790*/  BRA `(.L_x_260) ;  /* 0xfffffffc00fc7947 */ /* 0x000fc0000383ffff */
[----:B------:R-:W-:-:S00]  /*a7a0*/  NOP ;  /* 0x0000000000007918 */ /* 0x000fc00000000000 */
        /* <DEDUP_REMOVED lines=13> */
.L_x_261:


//--------------------- .nv.global.init           --------------------------
	.section	.nv.global.init,"aw",@progbits
.nv.global.init:
	.type		$str$27,@object
	.size		$str$27,($str$28 - $str$27)
$str$27:
        /*0000*/ 	.byte	0x28, 0x61, 0x64, 0x64, 0x72, 0x65, 0x73, 0x73, 0x20, 0x26, 0x20, 0x6d, 0x61, 0x73, 0x6b, 0x29
        /*0010*/ 	.byte	0x20, 0x3d, 0x3d, 0x20, 0x30, 0x00
	.type		$str$28,@object
	.size		$str$28,($str$26 - $str$28)
$str$28:
        /*0016*/ 	.byte	0x2f, 0x74, 0x6d, 0x70, 0x2f, 0x63, 0x75, 0x74, 0x6c, 0x61, 0x73, 0x73, 0x5f, 0x73, 0x77, 0x65
        /*0026*/ 	.byte	0x65, 0x70, 0x5f, 0x73, 0x72, 0x63, 0x2f, 0x69, 0x6e, 0x63, 0x6c, 0x75, 0x64, 0x65, 0x2f, 0x63
        /*0036*/ 	.byte	0x75, 0x74, 0x65, 0x2f, 0x70, 0x6f, 0x69, 0x6e, 0x74, 0x65, 0x72, 0x5f, 0x66, 0x6c, 0x61, 0x67
        /*0046*/ 	.byte	0x67, 0x65, 0x64, 0x2e, 0x68, 0x70, 0x70, 0x00
	.type		$str$26,@object
	.size		$str$26,($str$25 - $str$26)
$str$26:
        /*004e*/ 	.byte	0x2f, 0x74, 0x6d, 0x70, 0x2f, 0x63, 0x75, 0x74, 0x6c, 0x61, 0x73, 0x73, 0x5f, 0x73, 0x77, 0x65
        /*005e*/ 	.byte	0x65, 0x70, 0x5f, 0x73, 0x72, 0x63, 0x2f, 0x69, 0x6e, 0x63, 0x6c, 0x75, 0x64, 0x65, 0x2f, 0x63
        /*006e*/ 	.byte	0x75, 0x74, 0x65, 0x2f, 0x61, 0x74, 0x6f, 0x6d, 0x2f, 0x63, 0x6f, 0x70, 0x79, 0x5f, 0x74, 0x72
        /*007e*/ 	.byte	0x61, 0x69, 0x74, 0x73, 0x5f, 0x73, 0x6d, 0x31, 0x30, 0x30, 0x2e, 0x68, 0x70, 0x70, 0x00
	.type		$str$25,@object
	.size		$str$25,(__unnamed_1 - $str$25)
$str$25:
        /*008d*/ 	.byte	0x28, 0x28, 0x75, 0x69, 0x6e, 0x74, 0x33, 0x32, 0x5f, 0x74, 0x28, 0x74, 0x68, 0x72, 0x65, 0x61
        /*009d*/ 	.byte	0x64, 0x49, 0x64, 0x78, 0x2e, 0x78, 0x29, 0x20, 0x2f, 0x20, 0x33, 0x32, 0x29, 0x20, 0x25, 0x20
        /*00ad*/ 	.byte	0x34, 0x29, 0x20, 0x3d, 0x3d, 0x20, 0x28, 0x28, 0x28, 0x74, 0x6d, 0x65, 0x6d, 0x5f, 0x61, 0x64
        /*00bd*/ 	.byte	0x64, 0x72, 0x20, 0x3e, 0x3e, 0x20, 0x31, 0x36, 0x29, 0x20, 0x2f, 0x20, 0x33, 0x32, 0x29, 0x20
        /*00cd*/ 	.byte	0x25, 0x20, 0x34, 0x29, 0x00
	.type		__unnamed_1,@object
	.size		__unnamed_1,(__unnamed_2 - __unnamed_1)
__unnamed_1:
        /*00d2*/ 	.byte	0x61, 0x75, 0x74, 0x6f, 0x20, 0x63, 0x75, 0x74, 0x65, 0x3a, 0x3a, 0x61, 0x73, 0x5f, 0x70, 0x6f
        /* <DEDUP_REMOVED lines=24> */
        /*0262*/ 	.byte	0x5d, 0x00
	.type		__unnamed_2,@object
	.size		__unnamed_2,(.L_2 - __unnamed_2)
__unnamed_2:
        /* <DEDUP_REMOVED lines=42> */
        /*0504*/ 	.byte	0x43, 0x3c, 0x30, 0x3e, 0x3e, 0x3e, 0x3e, 0x5d, 0x00
.L_2:


//--------------------- .nv.shared._ZN7cutlass13device_kernelINS_4gemm6kernel13GemmUniversalIN4cute5tupleIJiiiiEEENS1_10collective13CollectiveMmaINS1_35MainloopSm100TmaUmmaWarpSpecializedILi41ELi2ELi4ENS5_IJNS4_1CILi2EEESB_NSA_ILi1EEEEEEEENS5_IJNSA_ILi256EEENSA_ILi64EEENSA_ILi32EEEEEEaNS5_IJlSC_lEEEaSJ_NS4_8TiledMMAINS4_8MMA_AtomIJNS4_21SM100_MMA_S8_2x1SM_SSIaaiLi256ELi64ELNS4_4UMMA5MajorE0ELSO_0ELNSN_8SaturateE0EEEEEENS4_6LayoutINS5_IJSC_SC_SC_EEENS5_IJNSA_ILi0EEESU_SU_EEEEENS5_IJNS4_10UnderscoreESX_SX_EEEEENS4_28SM100_TMA_2SM_LOAD_MULTICASTENS4_14ComposedLayoutINS4_7SwizzleILi1ELi4ELi3EEENS4_18smem_ptr_flag_bitsILi8EEENSS_INS5_IJNSA_ILi8EEESH_EEENS5_IJSH_SC_EEEEEEEvNS4_8identityENS4_18SM100_TMA_2SM_LOADES1A_vS1B_EENS_8epilogue10collective18CollectiveEpilogueINS1E_23Sm100TmaWarpSpecializedILi1ELi1ELi64ELb0ELb0EEEJNS5_IJNSA_ILi128EEESG_SH_EEENS5_IJNSS_IS1J_SC_EENSS_ISG_SC_EEEEEaSJ_aSJ_NS1E_6fusion15FusionCallbacksIS1I_NS1O_17LinearCombinationIaiaiLNS_15FloatRoundStyleE2EEES1K_S1N_JEEENS4_5SM1004TMEM4LOAD26SM100_TMEM_LOAD_32dp32b64xENS4_13SM90_TMA_LOADENS11_INS12_ILi2ELi4ELi3EEES15_NSS_INS5_IJS16_SG_EEENS5_IJSG_SC_EEEEEEENS4_39AutoVectorizingCopyWithAssumedAlignmentILi128EEENS4_14SM90_TMA_STOREES23_S25_S25_EEEvvEEEEvNT_6ParamsE --------------------------
	.section	.nv.shared._ZN7cutlass13device_kernelINS_4gemm6kernel13GemmUniversalIN4cute5tupleIJiiiiEEENS1_10collective13CollectiveMmaINS1_35MainloopSm100TmaUmmaWarpSpecializedILi41ELi2ELi4ENS5_IJNS4_1CILi2EEESB_NSA_ILi1EEEEEEEENS5_IJNSA_ILi256EEENSA_ILi64EEENSA_ILi32EEEEEEaNS5_IJlSC_lEEEaSJ_NS4_8TiledMMAINS4_8MMA_AtomIJNS4_21SM100_MMA_S8_2x1SM_SSIaaiLi256ELi64ELNS4_4UMMA5MajorE0ELSO_0ELNSN_8SaturateE0EEEEEENS4_6LayoutINS5_IJSC_SC_SC_EEENS5_IJNSA_ILi0EEESU_SU_EEEEENS5_IJNS4_10UnderscoreESX_SX_EEEEENS4_28SM100_TMA_2SM_LOAD_MULTICASTENS4_14ComposedLayoutINS4_7SwizzleILi1ELi4ELi3EEENS4_18smem_ptr_flag_bitsILi8EEENSS_INS5_IJNSA_ILi8EEESH_EEENS5_IJSH_SC_EEEEEEEvNS4_8identityENS4_18SM100_TMA_2SM_LOADES1A_vS1B_EENS_8epilogue10collective18CollectiveEpilogueINS1E_23Sm100TmaWarpSpecializedILi1ELi1ELi64ELb0ELb0EEEJNS5_IJNSA_ILi128EEESG_SH_EEENS5_IJNSS_IS1J_SC_EENSS_ISG_SC_EEEEEaSJ_aSJ_NS1E_6fusion15FusionCallbacksIS1I_NS1O_17LinearCombinationIaiaiLNS_15FloatRoundStyleE2EEES1K_S1N_JEEENS4_5SM1004TMEM4LOAD26SM100_TMEM_LOAD_32dp32b64xENS4_13SM90_TMA_LOADENS11_INS12_ILi2ELi4ELi3EEES15_NSS_INS5_IJS16_SG_EEENS5_IJSG_SC_EEEEEEENS4_39AutoVectorizingCopyWithAssumedAlignmentILi128EEENS4_14SM90_TMA_STOREES23_S25_S25_EEEvvEEEEvNT_6ParamsE,"aw",@nobits
	.sectionflags	@""
	.align	16
	.zero		1024


//--------------------- .nv.shared.reserved.0     --------------------------
	.section	.nv.shared.reserved.0,"aw",@nobits
	.weak		__nv_reservedSMEM_offset_0_alias
	.size		__nv_reservedSMEM_offset_0_alias, 0, 64
	.other		__nv_reservedSMEM_offset_0_alias,@"STO_CUDA_RESERVED_SHARED STV_DEFAULT"
__nv_reservedSMEM_offset_0_alias:
	.zero		0
.nv.shared.reserved.0:
	.zero		64
	.weak		__nv_reservedSMEM_tcgen05_partition
	.type		__nv_reservedSMEM_tcgen05_partition,@object
	.size		__nv_reservedSMEM_tcgen05_partition,(.L_0 - __nv_reservedSMEM_tcgen05_partition)
__nv_reservedSMEM_tcgen05_partition:
	.zero		32
.L_0:


//--------------------- .nv.global                --------------------------
	.section	.nv.global,"aw",@nobits
.nv.global:
	.type		_ZN40_INTERNAL_358fda4f_4_k_cu_c44d30de_320724cute1_E,@object
	.size		_ZN40_INTERNAL_358fda4f_4_k_cu_c44d30de_320724cute1_E,(_ZN40_INTERNAL_358fda4f_4_k_cu_c44d30de_320724cuda3std3__45__cpo6cbeginE - _ZN40_INTERNAL_358fda4f_4_k_cu_c44d30de_320724cute1_E)
_ZN40_INTERNAL_358fda4f_4_k_cu_c44d30de_320724cute1_E:
	.zero		1
	.type		_ZN40_INTERNAL_358fda4f_4_k_cu_c44d30de_320724cuda3std3__45__cpo6cbeginE,@object
	.size		_ZN40_INTERNAL_358fda4f_4_k_cu_c44d30de_320724cuda3std3__45__cpo6cbeginE,(_ZN40_INTERNAL_358fda4f_4_k_cu_c44d30de_320724cuda3std3__48in_placeE - _ZN40_INTERNAL_358fda4f_4_k_cu_c44d30de_320724cuda3std3__45__cpo6cbeginE)
_ZN40_INTERNAL_358fda4f_4_k_cu_c44d30de_320724cuda3std3__45__cpo6cbeginE:
	.zero		1
	.type		_ZN40_INTERNAL_358fda4f_4_k_cu_c44d30de_320724cuda3std3__48in_placeE,@object
	.size		_ZN40_INTERNAL_358fda4f_4_k_cu_c44d30de_320724cuda3std3__48in_placeE,(_ZN40_INTERNAL_358fda4f_4_k_cu_c44d30de_320724cuda3std6ranges3__45__cpo9iter_moveE - _ZN40_INTERNAL_358fda4f_4_k_cu_c44d30de_320724cuda3std3__48in_placeE)
_ZN40_INTERNAL_358fda4f_4_k_cu_c44d30de_320724cuda3std3__48in_placeE:
	.zero		1
	.type		_ZN40_INTERNAL_358fda4f_4_k_cu_c44d30de_320724cuda3std6ranges3__45__cpo9iter_moveE,@object
	.size		_ZN40_INTERNAL_358fda4f_4_k_cu_c44d30de_320724cuda3std6ranges3__45__cpo9iter_moveE,(_ZN40_INTERNAL_358fda4f_4_k_cu_c44d30de_320724cuda3std3__45__cpo5beginE - _ZN40_INTERNAL_358fda4f_4_k_cu_c44d30de_320724cuda3std6ranges3__45__cpo9iter_moveE)
_ZN40_INTERNAL_358fda4f_4_k_cu_c44d30de_320724cuda3std6ranges3__45__cpo9iter_moveE:
	.zero		1
	.type		_ZN40_INTERNAL_358fda4f_4_k_cu_c44d30de_320724cuda3std3__45__cpo5beginE,@object
	.size		_ZN40_INTERNAL_358fda4f_4_k_cu_c44d30de_320724cuda3std3__45__cpo5beginE,(_ZN40_INTERNAL_358fda4f_4_k_cu_c44d30de_320724cuda3std3__442_GLOBAL__N__358fda4f_4_k_cu_c44d30de_320726ignoreE - _ZN40_INTERNAL_358fda4f_4_k_cu_c44d30de_320724cuda3std3__45__cpo5beginE)
_ZN40_INTERNAL_358fda4f_4_k_cu_c44d30de_320724cuda3std3__45__cpo5beginE:
	.zero		1
	.type		_ZN40_INTERNAL_358fda4f_4_k_cu_c44d30de_320724cuda3std3__442_GLOBAL__N__358fda4f_4_k_cu_c44d30de_320726ignoreE,@object
	.size		_ZN40_INTERNAL_358fda4f_4_k_cu_c44d30de_320724cuda3std3__442_GLOBAL__N__358fda4f_4_k_cu_c44d30de_320726ignoreE,(_ZN40_INTERNAL_358fda4f_4_k_cu_c44d30de_320724cute7productE - _ZN40_INTERNAL_358fda4f_4_k_cu_c44d30de_320724cuda3std3__442_GLOBAL__N__358fda4f_4_k_cu_c44d30de_320726ignoreE)
_ZN40_INTERNAL_358fda4f_4_k_cu_c44d30de_320724cuda3std3__442_GLOBAL__N__358fda4f_4_k_cu_c44d30de_320726ignoreE:
	.zero		1
	.type		_ZN40_INTERNAL_358fda4f_4_k_cu_c44d30de_320724cute7productE,@object
	.size		_ZN40_INTERNAL_358fda4f_4_k_cu_c44d30de_320724cute7productE,(_ZN40_INTERNAL_358fda4f_4_k_cu_c44d30de_320724cuda3std3__45__cpo3endE - _ZN40_INTERNAL_358fda4f_4_k_cu_c44d30de_320724cute7productE)
_ZN40_INTERNAL_358fda4f_4_k_cu_c44d30de_320724cute7productE:
	.zero		1
	.type		_ZN40_INTERNAL_358fda4f_4_k_cu_c44d30de_320724cuda3std3__45__cpo3endE,@object
	.size		_ZN40_INTERNAL_358fda4f_4_k_cu_c44d30de_320724cuda3std3__45__cpo3endE,(_ZN40_INTERNAL_358fda4f_4_k_cu_c44d30de_320724cuda3std3__419piecewise_constructE - _ZN40_INTERNAL_358fda4f_4_k_cu_c44d30de_320724cuda3std3__45__cpo3endE)
_ZN40_INTERNAL_358fda4f_4_k_cu_c44d30de_320724cuda3std3__45__cpo3endE:
	.zero		1
	.type		_ZN40_INTERNAL_358fda4f_4_k_cu_c44d30de_320724cuda3std3__419piecewise_constructE,@object
	.size		_ZN40_INTERNAL_358fda4f_4_k_cu_c44d30de_320724cuda3std3__419piecewise_constructE,(_ZN40_INTERNAL_358fda4f_4_k_cu_c44d30de_320724cuda3std3__45__cpo4cendE - _ZN40_INTERNAL_358fda4f_4_k_cu_c44d30de_320724cuda3std3__419piecewise_constructE)
_ZN40_INTERNAL_358fda4f_4_k_cu_c44d30de_320724cuda3std3__419piecewise_constructE:
	.zero		1
	.type		_ZN40_INTERNAL_358fda4f_4_k_cu_c44d30de_320724cuda3std3__45__cpo4cendE,@object
	.size		_ZN40_INTERNAL_358fda4f_4_k_cu_c44d30de_320724cuda3std3__45__cpo4cendE,(_ZN40_INTERNAL_358fda4f_4_k_cu_c44d30de_320724cuda3std6ranges3__45__cpo4swapE - _ZN40_INTERNAL_358fda4f_4_k_cu_c44d30de_320724cuda3std3__45__cpo4cendE)
_ZN40_INTERNAL_358fda4f_4_k_cu_c44d30de_320724cuda3std3__45__cpo4cendE:
	.zero		1
	.type		_ZN40_INTERNAL_358fda4f_4_k_cu_c44d30de_320724cuda3std6ranges3__45__cpo4swapE,@object
	.size		_ZN40_INTERNAL_358fda4f_4_k_cu_c44d30de_320724cuda3std6ranges3__45__cpo4swapE,(.L_10 - _ZN40_INTERNAL_358fda4f_4_k_cu_c44d30de_320724cuda3std6ranges3__45__cpo4swapE)
_ZN40_INTERNAL_358fda4f_4_k_cu_c44d30de_320724cuda3std6ranges3__45__cpo4swapE:
	.zero		1
.L_10:


//--------------------- .nv.constant0._ZN7cutlass13device_kernelINS_4gemm6kernel13GemmUniversalIN4cute5tupleIJiiiiEEENS1_10collective13CollectiveMmaINS1_35MainloopSm100TmaUmmaWarpSpecializedILi41ELi2ELi4ENS5_IJNS4_1CILi2EEESB_NSA_ILi1EEEEEEEENS5_IJNSA_ILi256EEENSA_ILi64EEENSA_ILi32EEEEEEaNS5_IJlSC_lEEEaSJ_NS4_8TiledMMAINS4_8MMA_AtomIJNS4_21SM100_MMA_S8_2x1SM_SSIaaiLi256ELi64ELNS4_4UMMA5MajorE0ELSO_0ELNSN_8SaturateE0EEEEEENS4_6LayoutINS5_IJSC_SC_SC_EEENS5_IJNSA_ILi0EEESU_SU_EEEEENS5_IJNS4_10UnderscoreESX_SX_EEEEENS4_28SM100_TMA_2SM_LOAD_MULTICASTENS4_14ComposedLayoutINS4_7SwizzleILi1ELi4ELi3EEENS4_18smem_ptr_flag_bitsILi8EEENSS_INS5_IJNSA_ILi8EEESH_EEENS5_IJSH_SC_EEEEEEEvNS4_8identityENS4_18SM100_TMA_2SM_LOADES1A_vS1B_EENS_8epilogue10collective18CollectiveEpilogueINS1E_23Sm100TmaWarpSpecializedILi1ELi1ELi64ELb0ELb0EEEJNS5_IJNSA_ILi128EEESG_SH_EEENS5_IJNSS_IS1J_SC_EENSS_ISG_SC_EEEEEaSJ_aSJ_NS1E_6fusion15FusionCallbacksIS1I_NS1O_17LinearCombinationIaiaiLNS_15FloatRoundStyleE2EEES1K_S1N_JEEENS4_5SM1004TMEM4LOAD26SM100_TMEM_LOAD_32dp32b64xENS4_13SM90_TMA_LOADENS11_INS12_ILi2ELi4ELi3EEES15_NSS_INS5_IJS16_SG_EEENS5_IJSG_SC_EEEEEEENS4_39AutoVectorizingCopyWithAssumedAlignmentILi128EEENS4_14SM90_TMA_STOREES23_S25_S25_EEEvvEEEEvNT_6ParamsE --------------------------
	.section	.nv.constant0._ZN7cutlass13device_kernelINS_4gemm6kernel13GemmUniversalIN4cute5tupleIJiiiiEEENS1_10collective13CollectiveMmaINS1_35MainloopSm100TmaUmmaWarpSpecializedILi41ELi2ELi4ENS5_IJNS4_1CILi2EEESB_NSA_ILi1EEEEEEEENS5_IJNSA_ILi256EEENSA_ILi64EEENSA_ILi32EEEEEEaNS5_IJlSC_lEEEaSJ_NS4_8TiledMMAINS4_8MMA_AtomIJNS4_21SM100_MMA_S8_2x1SM_SSIaaiLi256ELi64ELNS4_4UMMA5MajorE0ELSO_0ELNSN_8SaturateE0EEEEEENS4_6LayoutINS5_IJSC_SC_SC_EEENS5_IJNSA_ILi0EEESU_SU_EEEEENS5_IJNS4_10UnderscoreESX_SX_EEEEENS4_28SM100_TMA_2SM_LOAD_MULTICASTENS4_14ComposedLayoutINS4_7SwizzleILi1ELi4ELi3EEENS4_18smem_ptr_flag_bitsILi8EEENSS_INS5_IJNSA_ILi8EEESH_EEENS5_IJSH_SC_EEEEEEEvNS4_8identityENS4_18SM100_TMA_2SM_LOADES1A_vS1B_EENS_8epilogue10collective18CollectiveEpilogueINS1E_23Sm100TmaWarpSpecializedILi1ELi1ELi64ELb0ELb0EEEJNS5_IJNSA_ILi128EEESG_SH_EEENS5_IJNSS_IS1J_SC_EENSS_ISG_SC_EEEEEaSJ_aSJ_NS1E_6fusion15FusionCallbacksIS1I_NS1O_17LinearCombinationIaiaiLNS_15FloatRoundStyleE2EEES1K_S1N_JEEENS4_5SM1004TMEM4LOAD26SM100_TMEM_LOAD_32dp32b64xENS4_13SM90_TMA_LOADENS11_INS12_ILi2ELi4ELi3EEES15_NSS_INS5_IJS16_SG_EEENS5_IJSG_SC_EEEEEEENS4_39AutoVectorizingCopyWithAssumedAlignmentILi128EEENS4_14SM90_TMA_STOREES23_S25_S25_EEEvvEEEEvNT_6ParamsE,"a",@progbits
	.sectionflags	@""
	.align	4
.nv.constant0._ZN7cutlass13device_kernelINS_4gemm6kernel13GemmUniversalIN4cute5tupleIJiiiiEEENS1_10collective13CollectiveMmaINS1_35MainloopSm100TmaUmmaWarpSpecializedILi41ELi2ELi4ENS5_IJNS4_1CILi2EEESB_NSA_ILi1EEEEEEEENS5_IJNSA_ILi256EEENSA_ILi64EEENSA_ILi32EEEEEEaNS5_IJlSC_lEEEaSJ_NS4_8TiledMMAINS4_8MMA_AtomIJNS4_21SM100_MMA_S8_2x1SM_SSIaaiLi256ELi64ELNS4_4UMMA5MajorE0ELSO_0ELNSN_8SaturateE0EEEEEENS4_6LayoutINS5_IJSC_SC_SC_EEENS5_IJNSA_ILi0EEESU_SU_EEEEENS5_IJNS4_10UnderscoreESX_SX_EEEEENS4_28SM100_TMA_2SM_LOAD_MULTICASTENS4_14ComposedLayoutINS4_7SwizzleILi1ELi4ELi3EEENS4_18smem_ptr_flag_bitsILi8EEENSS_INS5_IJNSA_ILi8EEESH_EEENS5_IJSH_SC_EEEEEEEvNS4_8identityENS4_18SM100_TMA_2SM_LOADES1A_vS1B_EENS_8epilogue10collective18CollectiveEpilogueINS1E_23Sm100TmaWarpSpecializedILi1ELi1ELi64ELb0ELb0EEEJNS5_IJNSA_ILi128EEESG_SH_EEENS5_IJNSS_IS1J_SC_EENSS_ISG_SC_EEEEEaSJ_aSJ_NS1E_6fusion15FusionCallbacksIS1I_NS1O_17LinearCombinationIaiaiLNS_15FloatRoundStyleE2EEES1K_S1N_JEEENS4_5SM1004TMEM4LOAD26SM100_TMEM_LOAD_32dp32b64xENS4_13SM90_TMA_LOADENS11_INS12_ILi2ELi4ELi3EEES15_NSS_INS5_IJS16_SG_EEENS5_IJSG_SC_EEEEEEENS4_39AutoVectorizingCopyWithAssumedAlignmentILi128EEENS4_14SM90_TMA_STOREES23_S25_S25_EEEvvEEEEvNT_6ParamsE:
	.zero		2944


//--------------------- SYMBOLS --------------------------

	.type		.nv.reservedSmem.offset0,@object
	.size		.nv.reservedSmem.offset0,0x4
	.type		.nv.reservedSmem.cap,@object
	.size		.nv.reservedSmem.cap,0x4
	.type		__assertfail,@function
